	.target	sm_90a

	.elftype	@"ET_EXEC"


//--------------------- .note.nv.tkinfo           --------------------------
	.section	.note.nv.tkinfo,"",@"SHT_NOTE"
	.sectionflags	@"SHF_NOTE_NV_TKINFO"
	.tkinfo
        /*0018*/ 	.word	0x00000002
        /*0030*/ 	.string	""
        /*0030*/ 	.string	"ptxas"
        /*0030*/ 	.string	"Cuda compilation tools, release 13.0, V13.0.88"
        /*0030*/ 	.string	"Build cuda_13.0.r13.0/compiler.36424714_0"
        /*0030*/ 	.string	"-v  -suppress-debug-info  -lineinfo  -arch sm_90a "



//--------------------- .note.nv.cuinfo           --------------------------
	.section	.note.nv.cuinfo,"",@"SHT_NOTE"
	.sectionflags	@"SHF_NOTE_NV_CUINFO"
        /*0018*/ 	.short	0x0002
        /*001a*/ 	.short	0x005a
        /*001c*/ 	.short	0x0082
	.zero		2


//--------------------- .nv.info                  --------------------------
	.section	.nv.info,"",@"SHT_CUDA_INFO"
	.align	4


	//----- nvinfo : EIATTR_REGCOUNT
	.align		4
        /*0000*/ 	.byte	0x04, 0x2f
        /*0002*/ 	.short	(.L_1 - .L_0)
	.align		4
.L_0:
        /*0004*/ 	.word	index@(matmul_kernel)
        /*0008*/ 	.word	0x00000080


	//----- nvinfo : EIATTR_FRAME_SIZE
	.align		4
.L_1:
        /*000c*/ 	.byte	0x04, 0x11
        /*000e*/ 	.short	(.L_3 - .L_2)
	.align		4
.L_2:
        /*0010*/ 	.word	index@(matmul_kernel)
        /*0014*/ 	.word	0x00000008


	//----- nvinfo : EIATTR_MIN_STACK_SIZE
	.align		4
.L_3:
        /*0018*/ 	.byte	0x04, 0x12
        /*001a*/ 	.short	(.L_5 - .L_4)
	.align		4
.L_4:
        /*001c*/ 	.word	index@(matmul_kernel)
        /*0020*/ 	.word	0x00000008
.L_5:


//--------------------- .nv.compat                --------------------------
	.section	.nv.compat,"",@"SHT_CUDA_COMPAT_INFO"
	.align	4
        /*0000*/ 	.byte	0x02, 0x09, 0x01, 0x00, 0x02, 0x02, 0x04, 0x00, 0x02, 0x05, 0x05, 0x00, 0x03, 0x07, 0x01, 0x01
        /*0010*/ 	.byte	0x02, 0x03, 0x00, 0x00, 0x02, 0x06, 0x01, 0x00, 0x04, 0x0b, 0x08, 0x00, 0x00, 0x00, 0x00, 0x00
        /*0020*/ 	.byte	0x00, 0x00, 0x00, 0x00


//--------------------- .nv.info.matmul_kernel    --------------------------
	.section	.nv.info.matmul_kernel,"",@"SHT_CUDA_INFO"
	.sectionflags	@""
	.align	4


	//----- nvinfo : EIATTR_CUDA_API_VERSION
	.align		4
        /*0000*/ 	.byte	0x04, 0x37
        /*0002*/ 	.short	(.L_7 - .L_6)
.L_6:
        /*0004*/ 	.word	0x00000082


	//----- nvinfo : EIATTR_KPARAM_INFO
	.align		4
.L_7:
        /*0008*/ 	.byte	0x04, 0x17
        /*000a*/ 	.short	(.L_9 - .L_8)
.L_8:
        /*000c*/ 	.word	0x00000000
        /*0010*/ 	.short	0x000d
        /*0012*/ 	.short	0x0048
        /*0014*/ 	.byte	0x00, 0xf4, 0x21, 0x00


	//----- nvinfo : EIATTR_KPARAM_INFO
	.align		4
.L_9:
        /*0018*/ 	.byte	0x04, 0x17
        /*001a*/ 	.short	(.L_11 - .L_10)
.L_10:
        /*001c*/ 	.word	0x00000000
        /*0020*/ 	.short	0x000c
        /*0022*/ 	.short	0x0040
        /*0024*/ 	.byte	0x00, 0xf4, 0x21, 0x00


	//----- nvinfo : EIATTR_KPARAM_INFO
	.align		4
.L_11:
        /*0028*/ 	.byte	0x04, 0x17
        /*002a*/ 	.short	(.L_13 - .L_12)
.L_12:
        /*002c*/ 	.word	0x00000000
        /*0030*/ 	.short	0x000b
        /*0032*/ 	.short	0x0038
        /*0034*/ 	.byte	0x00, 0xf0, 0x11, 0x00


	//----- nvinfo : EIATTR_KPARAM_INFO
	.align		4
.L_13:
        /*0038*/ 	.byte	0x04, 0x17
        /*003a*/ 	.short	(.L_15 - .L_14)
.L_14:
        /*003c*/ 	.word	0x00000000
        /*0040*/ 	.short	0x000a
        /*0042*/ 	.short	0x0034
        /*0044*/ 	.byte	0x00, 0xf0, 0x11, 0x00


	//----- nvinfo : EIATTR_KPARAM_INFO
	.align		4
.L_15:
        /*0048*/ 	.byte	0x04, 0x17
        /*004a*/ 	.short	(.L_17 - .L_16)
.L_16:
        /*004c*/ 	.word	0x00000000
        /*0050*/ 	.short	0x0009
        /*0052*/ 	.short	0x0030
        /*0054*/ 	.byte	0x00, 0xf0, 0x11, 0x00


	//----- nvinfo : EIATTR_KPARAM_INFO
	.align		4
.L_17:
        /*0058*/ 	.byte	0x04, 0x17
        /*005a*/ 	.short	(.L_19 - .L_18)
.L_18:
        /*005c*/ 	.word	0x00000000
        /*0060*/ 	.short	0x0008
        /*0062*/ 	.short	0x002c
        /*0064*/ 	.byte	0x00, 0xf0, 0x11, 0x00


	//----- nvinfo : EIATTR_KPARAM_INFO
	.align		4
.L_19:
        /*0068*/ 	.byte	0x04, 0x17
        /*006a*/ 	.short	(.L_21 - .L_20)
.L_20:
        /*006c*/ 	.word	0x00000000
        /*0070*/ 	.short	0x0007
        /*0072*/ 	.short	0x0028
        /*0074*/ 	.byte	0x00, 0xf0, 0x11, 0x00


	//----- nvinfo : EIATTR_KPARAM_INFO
	.align		4
.L_21:
        /*0078*/ 	.byte	0x04, 0x17
        /*007a*/ 	.short	(.L_23 - .L_22)
.L_22:
        /*007c*/ 	.word	0x00000000
        /*0080*/ 	.short	0x0006
        /*0082*/ 	.short	0x0024
        /*0084*/ 	.byte	0x00, 0xf0, 0x11, 0x00


	//----- nvinfo : EIATTR_KPARAM_INFO
	.align		4
.L_23:
        /*0088*/ 	.byte	0x04, 0x17
        /*008a*/ 	.short	(.L_25 - .L_24)
.L_24:
        /*008c*/ 	.word	0x00000000
        /*0090*/ 	.short	0x0005
        /*0092*/ 	.short	0x0020
        /*0094*/ 	.byte	0x00, 0xf0, 0x11, 0x00


	//----- nvinfo : EIATTR_KPARAM_INFO
	.align		4
.L_25:
        /*0098*/ 	.byte	0x04, 0x17
        /*009a*/ 	.short	(.L_27 - .L_26)
.L_26:
        /*009c*/ 	.word	0x00000000
        /*00a0*/ 	.short	0x0004
        /*00a2*/ 	.short	0x001c
        /*00a4*/ 	.byte	0x00, 0xf0, 0x11, 0x00


	//----- nvinfo : EIATTR_KPARAM_INFO
	.align		4
.L_27:
        /*00a8*/ 	.byte	0x04, 0x17
        /*00aa*/ 	.short	(.L_29 - .L_28)
.L_28:
        /*00ac*/ 	.word	0x00000000
        /*00b0*/ 	.short	0x0003
        /*00b2*/ 	.short	0x0018
        /*00b4*/ 	.byte	0x00, 0xf0, 0x11, 0x00


	//----- nvinfo : EIATTR_KPARAM_INFO
	.align		4
.L_29:
        /*00b8*/ 	.byte	0x04, 0x17
        /*00ba*/ 	.short	(.L_31 - .L_30)
.L_30:
        /*00bc*/ 	.word	0x00000000
        /*00c0*/ 	.short	0x0002
        /*00c2*/ 	.short	0x0010
        /*00c4*/ 	.byte	0x00, 0xf4, 0x21, 0x00


	//----- nvinfo : EIATTR_KPARAM_INFO
	.align		4
.L_31:
        /*00c8*/ 	.byte	0x04, 0x17
        /*00ca*/ 	.short	(.L_33 - .L_32)
.L_32:
        /*00cc*/ 	.word	0x00000000
        /*00d0*/ 	.short	0x0001
        /*00d2*/ 	.short	0x0008
        /*00d4*/ 	.byte	0x00, 0xf4, 0x21, 0x00


	//----- nvinfo : EIATTR_KPARAM_INFO
	.align		4
.L_33:
        /*00d8*/ 	.byte	0x04, 0x17
        /*00da*/ 	.short	(.L_35 - .L_34)
.L_34:
        /*00dc*/ 	.word	0x00000000
        /*00e0*/ 	.short	0x0000
        /*00e2*/ 	.short	0x0000
        /*00e4*/ 	.byte	0x00, 0xf4, 0x21, 0x00


	//----- nvinfo : EIATTR_SPARSE_MMA_MASK
	.align		4
.L_35:
        /*00e8*/ 	.byte	0x03, 0x50
        /*00ea*/ 	.short	0x0000


	//----- nvinfo : EIATTR_MAXREG_COUNT
	.align		4
        /*00ec*/ 	.byte	0x03, 0x1b
        /*00ee*/ 	.short	0x0080


	//----- nvinfo : EIATTR_NUM_BARRIERS
	.align		4
        /*00f0*/ 	.byte	0x02, 0x4c
        /*00f2*/ 	.byte	0x01
	.zero		1


	//----- nvinfo : EIATTR_ANNOTATIONS
	.align		4
        /*00f4*/ 	.byte	0x04, 0x55
        /*00f6*/ 	.short	(.L_37 - .L_36)


	//   ....[0]....
.L_36:
        /*00f8*/ 	.word	0x00000001
        /*00fc*/ 	.byte	0xc0, 0x05, 0x00, 0x00, 0x01, 0x00, 0x00, 0x00, 0x70, 0x2a, 0x00, 0x00


	//----- nvinfo : EIATTR_MERCURY_ISA_VERSION
	.align		4
.L_37:
        /*0108*/ 	.byte	0x03, 0x5f
        /*010a*/ 	.short	0x0101


	//----- nvinfo : EIATTR_EXIT_INSTR_OFFSETS
	.align		4
        /*010c*/ 	.byte	0x04, 0x1c
        /*010e*/ 	.short	(.L_39 - .L_38)


	//   ....[0]....
.L_38:
        /*0110*/ 	.word	0x000039b0


	//   ....[1]....
        /*0114*/ 	.word	0x000039e0


	//----- nvinfo : EIATTR_REQNTID
	.align		4
.L_39:
        /*0118*/ 	.byte	0x04, 0x10
        /*011a*/ 	.short	(.L_41 - .L_40)
.L_40:
        /*011c*/ 	.word	0x00000200
        /*0120*/ 	.word	0x00000001
        /*0124*/ 	.word	0x00000001


	//----- nvinfo : EIATTR_CBANK_PARAM_SIZE
	.align		4
.L_41:
        /*0128*/ 	.byte	0x03, 0x19
        /*012a*/ 	.short	0x0050


	//----- nvinfo : EIATTR_PARAM_CBANK
	.align		4
        /*012c*/ 	.byte	0x04, 0x0a
        /*012e*/ 	.short	(.L_43 - .L_42)
	.align		4
.L_42:
        /*0130*/ 	.word	index@(.nv.constant0.matmul_kernel)
        /*0134*/ 	.short	0x0210
        /*0136*/ 	.short	0x0050


	//----- nvinfo : EIATTR_SW_WAR
	.align		4
.L_43:
        /*0138*/ 	.byte	0x04, 0x36
        /*013a*/ 	.short	(.L_45 - .L_44)
.L_44:
        /*013c*/ 	.word	0x00000008
.L_45:


//--------------------- .nv.callgraph             --------------------------
	.section	.nv.callgraph,"",@"SHT_CUDA_CALLGRAPH"
	.align	4
	.sectionentsize	8
	.align		4
        /*0000*/ 	.word	0x00000000
	.align		4
        /*0004*/ 	.word	0xffffffff
	.align		4
        /*0008*/ 	.word	0x00000000
	.align		4
        /*000c*/ 	.word	0xfffffffe
	.align		4
        /*0010*/ 	.word	0x00000000
	.align		4
        /*0014*/ 	.word	0xfffffffd
	.align		4
        /*0018*/ 	.word	0x00000000
	.align		4
        /*001c*/ 	.word	0xfffffffc


//--------------------- .text.matmul_kernel       --------------------------
	.section	.text.matmul_kernel,"ax",@progbits
	.align	128
        .global         matmul_kernel
        .type           matmul_kernel,@function
        .size           matmul_kernel,(.L_x_3 - matmul_kernel)
        .other          matmul_kernel,@"STO_CUDA_ENTRY STV_DEFAULT"
matmul_kernel:
.text.matmul_kernel:
[----:B------:R-:W0:Y:S08]  /*0000*/  LDC R1, c[0x0][0x28] ;  /* 0x00000a00ff017b82 */ /* 0x000e300000000800 */
[----:B------:R-:W1:Y:S01]  /*0010*/  LDC.64 R10, c[0x0][0x228] ;  /* 0x00008a00ff0a7b82 */ /* 0x000e620000000a00 */
[----:B------:R-:W2:Y:S01]  /*0020*/  S2R R5, SR_CTAID.X ;  /* 0x0000000000057919 */ /* 0x000ea20000002500 */
[----:B0-----:R-:W-:Y:S01]  /*0030*/  VIADD R1, R1, 0xfffffff8 ;  /* 0xfffffff801017836 */ /* 0x001fe20000000000 */
[----:B------:R-:W-:Y:S01]  /*0040*/  UMOV UR4, 0x400 ;  /* 0x0000040000047882 */ /* 0x000fe20000000000 */
[----:B------:R-:W-:Y:S01]  /*0050*/  ULDC.64 UR18, c[0x0][0x208] ;  /* 0x0000820000127ab9 */ /* 0x000fe20000000a00 */
[----:B------:R-:W0:Y:S01]  /*0060*/  S2R R56, SR_TID.X ;  /* 0x0000000000387919 */ /* 0x000e220000002100 */
[----:B------:R-:W-:-:S02]  /*0070*/  CS2R R28, SRZ ;  /* 0x00000000001c7805 */ /* 0x000fc4000001ff00 */
[----:B------:R-:W-:Y:S01]  /*0080*/  CS2R R30, SRZ ;  /* 0x00000000001e7805 */ /* 0x000fe2000001ff00 */
[----:B------:R-:W3:Y:S01]  /*0090*/  S2UR UR16, SR_CgaCtaId ;  /* 0x00000000001079c3 */ /* 0x000ee20000008800 */
[----:B------:R-:W-:Y:S02]  /*00a0*/  CS2R R32, SRZ ;  /* 0x0000000000207805 */ /* 0x000fe4000001ff00 */
[----:B------:R-:W-:Y:S02]  /*00b0*/  CS2R R34, SRZ ;  /* 0x0000000000227805 */ /* 0x000fe4000001ff00 */
[----:B------:R-:W-:Y:S02]  /*00c0*/  CS2R R40, SRZ ;  /* 0x0000000000287805 */ /* 0x000fe4000001ff00 */
[----:B------:R-:W-:Y:S02]  /*00d0*/  CS2R R42, SRZ ;  /* 0x00000000002a7805 */ /* 0x000fe4000001ff00 */
[----:B------:R-:W-:-:S02]  /*00e0*/  CS2R R48, SRZ ;  /* 0x0000000000307805 */ /* 0x000fc4000001ff00 */
[----:B------:R-:W-:Y:S01]  /*00f0*/  CS2R R50, SRZ ;  /* 0x0000000000327805 */ /* 0x000fe2000001ff00 */
[----:B-1----:R-:W-:-:S05]  /*0100*/  VIADD R0, R11, 0x3f ;  /* 0x0000003f0b007836 */ /* 0x002fca0000000000 */
[----:B------:R-:W-:Y:S01]  /*0110*/  SHF.R.S32.HI R3, RZ, 0x1f, R0 ;  /* 0x0000001fff037819 */ /* 0x000fe20000011400 */
[----:B---3--:R-:W-:-:S03]  /*0120*/  ULEA UR16, UR16, UR4, 0x18 ;  /* 0x0000000410107291 */ /* 0x008fc6000f8ec03f */
[----:B------:R-:W-:Y:S02]  /*0130*/  LEA.HI R3, R3, R0, RZ, 0x6 ;  /* 0x0000000003037211 */ /* 0x000fe400078f30ff */
[----:B--2---:R-:W-:Y:S02]  /*0140*/  IABS R8, R5 ;  /* 0x0000000500087213 */ /* 0x004fe40000000000 */
[----:B------:R-:W-:Y:S02]  /*0150*/  SHF.R.S32.HI R3, RZ, 0x6, R3 ;  /* 0x00000006ff037819 */ /* 0x000fe40000011403 */
[----:B0-----:R-:W-:-:S03]  /*0160*/  SHF.R.U32.HI R124, RZ, 0x8, R56 ;  /* 0x00000008ff7c7819 */ /* 0x001fc60000011638 */
[----:B------:R-:W-:Y:S01]  /*0170*/  IMAD.SHL.U32 R4, R3, 0x8, RZ ;  /* 0x0000000803047824 */ /* 0x000fe200078e00ff */
[----:B------:R-:W-:-:S04]  /*0180*/  SGXT.U32 R124, R124, 0x1 ;  /* 0x000000017c7c781a */ /* 0x000fc80000000000 */
[-C--:B------:R-:W-:Y:S02]  /*0190*/  IABS R7, R4.reuse ;  /* 0x0000000400077213 */ /* 0x080fe40000000000 */
[----:B------:R-:W-:Y:S02]  /*01a0*/  IABS R12, R4 ;  /* 0x00000004000c7213 */ /* 0x000fe40000000000 */
[----:B------:R-:W0:Y:S08]  /*01b0*/  I2F.RP R0, R7 ;  /* 0x0000000700007306 */ /* 0x000e300000209400 */
[----:B0-----:R-:W0:Y:S02]  /*01c0*/  MUFU.RCP R0, R0 ;  /* 0x0000000000007308 */ /* 0x001e240000001000 */
[----:B0-----:R-:W-:-:S02]  /*01d0*/  VIADD R2, R0, 0xffffffe ;  /* 0x0ffffffe00027836 */ /* 0x001fc40000000000 */
[----:B------:R-:W-:-:S04]  /*01e0*/  IMAD.MOV R0, RZ, RZ, -R12 ;  /* 0x000000ffff007224 */ /* 0x000fc800078e0a0c */
[----:B------:R0:W1:Y:S02]  /*01f0*/  F2I.FTZ.U32.TRUNC.NTZ R3, R2 ;  /* 0x0000000200037305 */ /* 0x000064000021f000 */
[----:B0-----:R-:W-:Y:S02]  /*0200*/  IMAD.MOV.U32 R2, RZ, RZ, RZ ;  /* 0x000000ffff027224 */ /* 0x001fe400078e00ff */
[----:B-1----:R-:W-:-:S04]  /*0210*/  IMAD.MOV R6, RZ, RZ, -R3 ;  /* 0x000000ffff067224 */ /* 0x002fc800078e0a03 */
[----:B------:R-:W-:Y:S02]  /*0220*/  IMAD R9, R6, R7, RZ ;  /* 0x0000000706097224 */ /* 0x000fe400078e02ff */
[----:B------:R-:W-:Y:S02]  /*0230*/  IMAD.MOV.U32 R6, RZ, RZ, R8 ;  /* 0x000000ffff067224 */ /* 0x000fe400078e0008 */
[----:B------:R-:W-:-:S06]  /*0240*/  IMAD.HI.U32 R3, R3, R9, R2 ;  /* 0x0000000903037227 */ /* 0x000fcc00078e0002 */
[----:B------:R-:W-:-:S04]  /*0250*/  IMAD.HI.U32 R3, R3, R6, RZ ;  /* 0x0000000603037227 */ /* 0x000fc800078e00ff */
[----:B------:R-:W-:-:S05]  /*0260*/  IMAD R0, R3, R0, R6 ;  /* 0x0000000003007224 */ /* 0x000fca00078e0206 */
[----:B------:R-:W-:-:S13]  /*0270*/  ISETP.GT.U32.AND P1, PT, R7, R0, PT ;  /* 0x000000000700720c */ /* 0x000fda0003f24070 */
[----:B------:R-:W-:Y:S02]  /*0280*/  @!P1 IMAD.IADD R0, R0, 0x1, -R7 ;  /* 0x0000000100009824 */ /* 0x000fe400078e0a07 */
[----:B------:R-:W-:Y:S01]  /*0290*/  @!P1 VIADD R3, R3, 0x1 ;  /* 0x0000000103039836 */ /* 0x000fe20000000000 */
[----:B------:R-:W-:Y:S02]  /*02a0*/  ISETP.NE.AND P1, PT, R4, RZ, PT ;  /* 0x000000ff0400720c */ /* 0x000fe40003f25270 */
[----:B------:R-:W-:Y:S02]  /*02b0*/  ISETP.GE.U32.AND P0, PT, R0, R7, PT ;  /* 0x000000070000720c */ /* 0x000fe40003f06070 */
[----:B------:R-:W-:-:S04]  /*02c0*/  LOP3.LUT R0, R5, R4, RZ, 0x3c, !PT ;  /* 0x0000000405007212 */ /* 0x000fc800078e3cff */
[----:B------:R-:W-:Y:S01]  /*02d0*/  ISETP.GE.AND P2, PT, R0, RZ, PT ;  /* 0x000000ff0000720c */ /* 0x000fe20003f46270 */
[----:B------:R-:W-:-:S06]  /*02e0*/  VIADD R0, R10, 0xff ;  /* 0x000000ff0a007836 */ /* 0x000fcc0000000000 */
[----:B------:R-:W-:-:S04]  /*02f0*/  @P0 VIADD R3, R3, 0x1 ;  /* 0x0000000103030836 */ /* 0x000fc80000000000 */
[----:B------:R-:W-:Y:S01]  /*0300*/  IMAD.MOV.U32 R2, RZ, RZ, R3 ;  /* 0x000000ffff027224 */ /* 0x000fe200078e0003 */
[----:B------:R-:W-:-:S03]  /*0310*/  SHF.R.S32.HI R3, RZ, 0x1f, R0 ;  /* 0x0000001fff037819 */ /* 0x000fc60000011400 */
[----:B------:R-:W-:Y:S01]  /*0320*/  @!P2 IMAD.MOV R2, RZ, RZ, -R2 ;  /* 0x000000ffff02a224 */ /* 0x000fe200078e0a02 */
[----:B------:R-:W-:Y:S02]  /*0330*/  @!P1 LOP3.LUT R2, RZ, R4, RZ, 0x33, !PT ;  /* 0x00000004ff029212 */ /* 0x000fe400078e33ff */
[----:B------:R-:W-:-:S03]  /*0340*/  LEA.HI R3, R3, R0, RZ, 0x8 ;  /* 0x0000000003037211 */ /* 0x000fc600078f40ff */
[----:B------:R-:W-:Y:S02]  /*0350*/  IMAD.SHL.U32 R6, R2, 0x8, RZ ;  /* 0x0000000802067824 */ /* 0x000fe400078e00ff */
[----:B------:R-:W-:-:S03]  /*0360*/  IMAD.MOV R2, RZ, RZ, -R2 ;  /* 0x000000ffff027224 */ /* 0x000fc600078e0a02 */
[----:B------:R-:W-:Y:S01]  /*0370*/  LEA.HI.SX32 R3, R3, -R6, 0x18 ;  /* 0x8000000603037211 */ /* 0x000fe200078fc2ff */
[----:B------:R-:W-:-:S03]  /*0380*/  IMAD R4, R4, R2, R5 ;  /* 0x0000000204047224 */ /* 0x000fc600078e0205 */
[----:B------:R-:W-:Y:S02]  /*0390*/  VIMNMX R13, R3, 0x8, PT ;  /* 0x00000008030d7848 */ /* 0x000fe40003fe0100 */
[----:B------:R-:W-:Y:S02]  /*03a0*/  IABS R9, R4 ;  /* 0x0000000400097213 */ /* 0x000fe40000000000 */
[----:B------:R-:W-:-:S04]  /*03b0*/  IABS R7, R13 ;  /* 0x0000000d00077213 */ /* 0x000fc80000000000 */
[----:B------:R-:W0:Y:S08]  /*03c0*/  I2F.RP R0, R7 ;  /* 0x0000000700007306 */ /* 0x000e300000209400 */
[----:B0-----:R-:W0:Y:S02]  /*03d0*/  MUFU.RCP R0, R0 ;  /* 0x0000000000007308 */ /* 0x001e240000001000 */
[----:B0-----:R-:W-:-:S06]  /*03e0*/  VIADD R3, R0, 0xffffffe ;  /* 0x0ffffffe00037836 */ /* 0x001fcc0000000000 */
[----:B------:R-:W0:Y:S02]  /*03f0*/  F2I.FTZ.U32.TRUNC.NTZ R3, R3 ;  /* 0x0000000300037305 */ /* 0x000e24000021f000 */
[----:B0-----:R-:W-:-:S04]  /*0400*/  IMAD.MOV R8, RZ, RZ, -R3 ;  /* 0x000000ffff087224 */ /* 0x001fc800078e0a03 */
[----:B------:R-:W-:Y:S01]  /*0410*/  IMAD.MOV.U32 R2, RZ, RZ, R8 ;  /* 0x000000ffff027224 */ /* 0x000fe200078e0008 */
[----:B------:R-:W-:-:S03]  /*0420*/  IABS R8, R13 ;  /* 0x0000000d00087213 */ /* 0x000fc60000000000 */
[----:B------:R-:W-:Y:S02]  /*0430*/  IMAD R5, R2, R7, RZ ;  /* 0x0000000702057224 */ /* 0x000fe400078e02ff */
[----:B------:R-:W-:Y:S02]  /*0440*/  IMAD.MOV.U32 R2, RZ, RZ, RZ ;  /* 0x000000ffff027224 */ /* 0x000fe400078e00ff */
[----:B------:R-:W-:Y:S02]  /*0450*/  IMAD.MOV R0, RZ, RZ, -R8 ;  /* 0x000000ffff007224 */ /* 0x000fe400078e0a08 */
[----:B------:R-:W-:Y:S01]  /*0460*/  IMAD.HI.U32 R2, R3, R5, R2 ;  /* 0x0000000503027227 */ /* 0x000fe200078e0002 */
[----:B------:R-:W0:Y:S01]  /*0470*/  LDC R8, c[0x0][0x230] ;  /* 0x00008c00ff087b82 */ /* 0x000e220000000800 */
[----:B------:R-:W-:-:S04]  /*0480*/  LOP3.LUT R3, R56, 0xff, RZ, 0xc0, !PT ;  /* 0x000000ff38037812 */ /* 0x000fc800078ec0ff */
[----:B------:R-:W-:-:S04]  /*0490*/  IMAD.HI.U32 R2, R2, R9, RZ ;  /* 0x0000000902027227 */ /* 0x000fc800078e00ff */
[----:B------:R-:W-:-:S05]  /*04a0*/  IMAD R0, R2, R0, R9 ;  /* 0x0000000002007224 */ /* 0x000fca00078e0209 */
[----:B------:R-:W-:Y:S01]  /*04b0*/  ISETP.GT.U32.AND P1, PT, R7, R0, PT ;  /* 0x000000000700720c */ /* 0x000fe20003f24070 */
[----:B0-----:R-:W-:-:S12]  /*04c0*/  VIADD R8, R8, 0x3f ;  /* 0x0000003f08087836 */ /* 0x001fd80000000000 */
[----:B------:R-:W-:Y:S02]  /*04d0*/  @!P1 IMAD.IADD R0, R0, 0x1, -R7 ;  /* 0x0000000100009824 */ /* 0x000fe400078e0a07 */
[----:B------:R-:W-:Y:S01]  /*04e0*/  @!P1 VIADD R2, R2, 0x1 ;  /* 0x0000000102029836 */ /* 0x000fe20000000000 */
[----:B------:R-:W-:Y:S02]  /*04f0*/  ISETP.NE.AND P1, PT, R13, RZ, PT ;  /* 0x000000ff0d00720c */ /* 0x000fe40003f25270 */
[----:B------:R-:W-:Y:S02]  /*0500*/  ISETP.GE.U32.AND P0, PT, R0, R7, PT ;  /* 0x000000070000720c */ /* 0x000fe40003f06070 */
[----:B------:R-:W-:-:S04]  /*0510*/  LOP3.LUT R0, R4, R13, RZ, 0x3c, !PT ;  /* 0x0000000d04007212 */ /* 0x000fc800078e3cff */
[----:B------:R-:W-:-:S07]  /*0520*/  ISETP.GE.AND P2, PT, R0, RZ, PT ;  /* 0x000000ff0000720c */ /* 0x000fce0003f46270 */
[----:B------:R-:W-:Y:S01]  /*0530*/  @P0 VIADD R2, R2, 0x1 ;  /* 0x0000000102020836 */ /* 0x000fe20000000000 */
[----:B------:R-:W-:-:S05]  /*0540*/  ISETP.GE.AND P0, PT, R8, 0x40, PT ;  /* 0x000000400800780c */ /* 0x000fca0003f06270 */
[----:B------:R-:W-:Y:S01]  /*0550*/  @!P2 IMAD.MOV R2, RZ, RZ, -R2 ;  /* 0x000000ffff02a224 */ /* 0x000fe200078e0a02 */
[----:B------:R-:W-:-:S05]  /*0560*/  @!P1 LOP3.LUT R2, RZ, R13, RZ, 0x33, !PT ;  /* 0x0000000dff029212 */ /* 0x000fca00078e33ff */
[----:B------:R-:W-:-:S04]  /*0570*/  IMAD.MOV R0, RZ, RZ, -R2 ;  /* 0x000000ffff007224 */ /* 0x000fc800078e0a02 */
[----:B------:R-:W-:-:S04]  /*0580*/  IMAD R0, R13, R0, R4 ;  /* 0x000000000d007224 */ /* 0x000fc800078e0204 */
[----:B------:R-:W-:-:S04]  /*0590*/  IMAD.IADD R0, R6, 0x1, R0 ;  /* 0x0000000106007824 */ /* 0x000fc800078e0200 */
[----:B------:R-:W-:Y:S02]  /*05a0*/  IMAD R57, R0, 0x100, R3 ;  /* 0x0000010000397824 */ /* 0x000fe400078e0203 */
[----:B------:R-:W-:-:S03]  /*05b0*/  IMAD.SHL.U32 R0, R2, 0x40, RZ ;  /* 0x0000004002007824 */ /* 0x000fc600078e00ff */
[----:B------:R0:W-:Y:S01]  /*05c0*/  STL [R1], R57 ;  /* 0x0000003901007387 */ /* 0x0001e20000100800 */
[----:B------:R-:W-:Y:S05]  /*05d0*/  @!P0 BRA `(.L_x_0) ;  /* 0x0000002400248947 */ /* 0x000fea0003800000 */
[----:B------:R-:W-:Y:S01]  /*05e0*/  IABS R20, R10 ;  /* 0x0000000a00147213 */ /* 0x000fe20000000000 */
[----:B------:R-:W-:Y:S01]  /*05f0*/  ULDC UR4, c[0x0][0x234] ;  /* 0x00008d0000047ab9 */ /* 0x000fe20000000800 */
[----:B------:R-:W-:Y:S01]  /*0600*/  IABS R15, R11 ;  /* 0x0000000b000f7213 */ /* 0x000fe20000000000 */
[----:B------:R-:W-:Y:S01]  /*0610*/  ULDC.64 UR6, c[0x0][0x210] ;  /* 0x0000840000067ab9 */ /* 0x000fe20000000a00 */
[----:B------:R-:W1:Y:S01]  /*0620*/  I2F.RP R7, R20 ;  /* 0x0000001400077306 */ /* 0x000e620000209400 */
[----:B------:R-:W-:Y:S01]  /*0630*/  IABS R13, R57 ;  /* 0x00000039000d7213 */ /* 0x000fe20000000000 */
[----:B------:R-:W-:Y:S01]  /*0640*/  UIADD3 UR5, UR16, 0x8000, URZ ;  /* 0x0000800010057890 */ /* 0x000fe2000fffe03f */
[----:B------:R-:W-:Y:S02]  /*0650*/  SHF.R.U32.HI R12, RZ, 0x6, R56 ;  /* 0x00000006ff0c7819 */ /* 0x000fe40000011638 */
[----:B------:R-:W-:Y:S02]  /*0660*/  CS2R R30, SRZ ;  /* 0x00000000001e7805 */ /* 0x000fe4000001ff00 */
[----:B------:R-:W-:Y:S01]  /*0670*/  ISETP.GE.AND P1, PT, R57, RZ, PT ;  /* 0x000000ff3900720c */ /* 0x000fe20003f26270 */
[----:B------:R-:W-:Y:S01]  /*0680*/  USHF.R.U32.HI UR5, URZ, 0x4, UR5 ;  /* 0x000000043f057899 */ /* 0x000fe20008011605 */
[C---:B------:R-:W-:Y:S01]  /*0690*/  LOP3.LUT R123, R124.reuse, 0x3e, RZ, 0xfc, !PT ;  /* 0x0000003e7c7b7812 */ /* 0x040fe200078efcff */
[----:B------:R-:W2:Y:S01]  /*06a0*/  I2F.RP R6, R15 ;  /* 0x0000000f00067306 */ /* 0x000ea20000209400 */
[C---:B------:R-:W-:Y:S01]  /*06b0*/  LOP3.LUT R122, R124.reuse, 0x3c, RZ, 0xfc, !PT ;  /* 0x0000003c7c7a7812 */ /* 0x040fe200078efcff */
[----:B------:R-:W-:Y:S01]  /*06c0*/  USGXT.U32 UR14, UR5, 0xe ;  /* 0x0000000e050e789a */ /* 0x000fe20008000000 */
[----:B------:R-:W-:-:S02]  /*06d0*/  LOP3.LUT R121, R124, 0x3a, RZ, 0xfc, !PT ;  /* 0x0000003a7c797812 */ /* 0x000fc400078efcff */
[----:B------:R-:W-:Y:S02]  /*06e0*/  CS2R R32, SRZ ;  /* 0x0000000000207805 */ /* 0x000fe4000001ff00 */
[C---:B------:R-:W-:Y:S02]  /*06f0*/  LOP3.LUT R120, R124.reuse, 0x38, RZ, 0xfc, !PT ;  /* 0x000000387c787812 */ /* 0x040fe400078efcff */
[----:B------:R-:W-:Y:S02]  /*0700*/  CS2R R34, SRZ ;  /* 0x0000000000227805 */ /* 0x000fe4000001ff00 */
[C---:B------:R-:W-:Y:S01]  /*0710*/  LOP3.LUT R119, R124.reuse, 0x36, RZ, 0xfc, !PT ;  /* 0x000000367c777812 */ /* 0x040fe200078efcff */
[----:B-1----:R-:W1:Y:S01]  /*0720*/  MUFU.RCP R7, R7 ;  /* 0x0000000700077308 */ /* 0x002e620000001000 */
[----:B------:R-:W-:Y:S02]  /*0730*/  LOP3.LUT R118, R124, 0x34, RZ, 0xfc, !PT ;  /* 0x000000347c767812 */ /* 0x000fe400078efcff */
[----:B------:R-:W-:-:S02]  /*0740*/  CS2R R36, SRZ ;  /* 0x0000000000247805 */ /* 0x000fc4000001ff00 */
[C---:B------:R-:W-:Y:S02]  /*0750*/  LOP3.LUT R117, R124.reuse, 0x32, RZ, 0xfc, !PT ;  /* 0x000000327c757812 */ /* 0x040fe400078efcff */
[----:B------:R-:W-:Y:S02]  /*0760*/  CS2R R38, SRZ ;  /* 0x0000000000267805 */ /* 0x000fe4000001ff00 */
[C---:B------:R-:W-:Y:S02]  /*0770*/  LOP3.LUT R116, R124.reuse, 0x30, RZ, 0xfc, !PT ;  /* 0x000000307c747812 */ /* 0x040fe400078efcff */
[----:B------:R-:W-:Y:S02]  /*0780*/  CS2R R40, SRZ ;  /* 0x0000000000287805 */ /* 0x000fe4000001ff00 */
[C---:B------:R-:W-:Y:S01]  /*0790*/  LOP3.LUT R115, R124.reuse, 0x2e, RZ, 0xfc, !PT ;  /* 0x0000002e7c737812 */ /* 0x040fe200078efcff */
[----:B--2---:R-:W2:Y:S01]  /*07a0*/  MUFU.RCP R6, R6 ;  /* 0x0000000600067308 */ /* 0x004ea20000001000 */
[----:B------:R-:W-:-:S02]  /*07b0*/  LOP3.LUT R114, R124, 0x2c, RZ, 0xfc, !PT ;  /* 0x0000002c7c727812 */ /* 0x000fc400078efcff */
[----:B------:R-:W-:Y:S02]  /*07c0*/  CS2R R42, SRZ ;  /* 0x00000000002a7805 */ /* 0x000fe4000001ff00 */
[C---:B------:R-:W-:Y:S02]  /*07d0*/  LOP3.LUT R113, R124.reuse, 0x2a, RZ, 0xfc, !PT ;  /* 0x0000002a7c717812 */ /* 0x040fe400078efcff */
[----:B------:R-:W-:Y:S02]  /*07e0*/  CS2R R44, SRZ ;  /* 0x00000000002c7805 */ /* 0x000fe4000001ff00 */
[C---:B------:R-:W-:Y:S02]  /*07f0*/  LOP3.LUT R112, R124.reuse, 0x28, RZ, 0xfc, !PT ;  /* 0x000000287c707812 */ /* 0x040fe400078efcff */
[----:B------:R-:W-:Y:S02]  /*0800*/  CS2R R46, SRZ ;  /* 0x00000000002e7805 */ /* 0x000fe4000001ff00 */
[----:B------:R-:W-:-:S02]  /*0810*/  LOP3.LUT R111, R124, 0x26, RZ, 0xfc, !PT ;  /* 0x000000267c6f7812 */ /* 0x000fc400078efcff */
[----:B------:R-:W-:Y:S01]  /*0820*/  CS2R R48, SRZ ;  /* 0x0000000000307805 */ /* 0x000fe2000001ff00 */
[----:B-1----:R-:W-:Y:S01]  /*0830*/  VIADD R4, R7, 0xffffffe ;  /* 0x0ffffffe07047836 */ /* 0x002fe20000000000 */
[----:B------:R-:W-:Y:S02]  /*0840*/  SGXT.U32 R7, R12, 0x3 ;  /* 0x000000030c07781a */ /* 0x000fe40000000000 */
[----:B------:R-:W-:Y:S02]  /*0850*/  CS2R R50, SRZ ;  /* 0x0000000000327805 */ /* 0x000fe4000001ff00 */
[----:B------:R-:W-:Y:S01]  /*0860*/  LOP3.LUT R110, R124, 0x24, RZ, 0xfc, !PT ;  /* 0x000000247c6e7812 */ /* 0x000fe200078efcff */
[----:B------:R1:W3:Y:S01]  /*0870*/  F2I.FTZ.U32.TRUNC.NTZ R5, R4 ;  /* 0x0000000400057305 */ /* 0x0002e2000021f000 */
[----:B------:R-:W-:Y:S02]  /*0880*/  LOP3.LUT R21, R0, R7, RZ, 0xfc, !PT ;  /* 0x0000000700157212 */ /* 0x000fe400078efcff */
[----:B------:R-:W-:-:S02]  /*0890*/  CS2R R52, SRZ ;  /* 0x0000000000347805 */ /* 0x000fc4000001ff00 */
[----:B------:R-:W-:Y:S01]  /*08a0*/  LOP3.LUT R109, R124, 0x22, RZ, 0xfc, !PT ;  /* 0x000000227c6d7812 */ /* 0x000fe200078efcff */
[----:B--2---:R-:W-:Y:S01]  /*08b0*/  VIADD R2, R6, 0xffffffe ;  /* 0x0ffffffe06027836 */ /* 0x004fe20000000000 */
[C---:B------:R-:W-:Y:S02]  /*08c0*/  LOP3.LUT R22, R21.reuse, 0x38, RZ, 0xfc, !PT ;  /* 0x0000003815167812 */ /* 0x040fe400078efcff */
[----:B------:R-:W-:Y:S02]  /*08d0*/  CS2R R54, SRZ ;  /* 0x0000000000367805 */ /* 0x000fe4000001ff00 */
[C---:B------:R-:W-:Y:S01]  /*08e0*/  LOP3.LUT R24, R21.reuse, 0x28, RZ, 0xfc, !PT ;  /* 0x0000002815187812 */ /* 0x040fe200078efcff */
[----:B------:R-:W2:Y:S01]  /*08f0*/  F2I.FTZ.U32.TRUNC.NTZ R3, R2 ;  /* 0x0000000200037305 */ /* 0x000ea2000021f000 */
[----:B-1----:R-:W-:Y:S01]  /*0900*/  IMAD.MOV.U32 R4, RZ, RZ, RZ ;  /* 0x000000ffff047224 */ /* 0x002fe200078e00ff */
[----:B------:R-:W-:Y:S01]  /*0910*/  LOP3.LUT R23, R21, 0x30, RZ, 0xfc, !PT ;  /* 0x0000003015177812 */ /* 0x000fe200078efcff */
[----:B------:R-:W-:Y:S01]  /*0920*/  ULDC UR17, c[0x0][0x230] ;  /* 0x00008c0000117ab9 */ /* 0x000fe20000000800 */
[----:B------:R-:W-:-:S02]  /*0930*/  IABS R6, R22 ;  /* 0x0000001600067213 */ /* 0x000fc40000000000 */
[C---:B------:R-:W-:Y:S01]  /*0940*/  LOP3.LUT R26, R21.reuse, 0x18, RZ, 0xfc, !PT ;  /* 0x00000018151a7812 */ /* 0x040fe200078efcff */
[--C-:B---3--:R-:W-:Y:S01]  /*0950*/  IMAD.MOV R9, RZ, RZ, -R5.reuse ;  /* 0x000000ffff097224 */ /* 0x108fe200078e0a05 */
[----:B------:R-:W-:Y:S02]  /*0960*/  LOP3.LUT R25, R21, 0x20, RZ, 0xfc, !PT ;  /* 0x0000002015197812 */ /* 0x000fe400078efcff */
[----:B------:R-:W-:Y:S01]  /*0970*/  IABS R17, R26 ;  /* 0x0000001a00117213 */ /* 0x000fe20000000000 */
[----:B------:R-:W-:Y:S01]  /*0980*/  IMAD R9, R9, R20, RZ ;  /* 0x0000001409097224 */ /* 0x000fe200078e02ff */
[----:B------:R-:W-:Y:S02]  /*0990*/  IABS R16, R25 ;  /* 0x0000001900107213 */ /* 0x000fe40000000000 */
[----:B------:R-:W-:Y:S01]  /*09a0*/  LOP3.LUT R27, R21, 0x10, RZ, 0xfc, !PT ;  /* 0x00000010151b7812 */ /* 0x000fe200078efcff */
[----:B------:R-:W-:Y:S01]  /*09b0*/  IMAD.HI.U32 R5, R5, R9, R4 ;  /* 0x0000000905057227 */ /* 0x000fe200078e0004 */
[----:B------:R-:W-:-:S02]  /*09c0*/  IABS R9, R24 ;  /* 0x0000001800097213 */ /* 0x000fc40000000000 */
[----:B------:R-:W-:Y:S01]  /*09d0*/  LOP3.LUT R28, R21, 0x8, RZ, 0xfc, !PT ;  /* 0x00000008151c7812 */ /* 0x000fe200078efcff */
[----:B--2---:R-:W-:Y:S01]  /*09e0*/  IMAD.MOV R2, RZ, RZ, -R3 ;  /* 0x000000ffff027224 */ /* 0x004fe200078e0a03 */
[----:B------:R-:W-:Y:S01]  /*09f0*/  IABS R19, R21 ;  /* 0x0000001500137213 */ /* 0x000fe20000000000 */
[----:B------:R-:W-:Y:S01]  /*0a00*/  IMAD.HI.U32 R5, R5, R13, RZ ;  /* 0x0000000d05057227 */ /* 0x000fe200078e00ff */
[----:B------:R-:W-:Y:S02]  /*0a10*/  IABS R18, R28 ;  /* 0x0000001c00127213 */ /* 0x000fe40000000000 */
[C---:B------:R-:W-:Y:S01]  /*0a20*/  LOP3.LUT R108, R124.reuse, 0x20, RZ, 0xfc, !PT ;  /* 0x000000207c6c7812 */ /* 0x040fe200078efcff */
[----:B------:R-:W-:Y:S01]  /*0a30*/  IMAD.MOV R5, RZ, RZ, -R5 ;  /* 0x000000ffff057224 */ /* 0x000fe200078e0a05 */
[----:B------:R-:W-:Y:S01]  /*0a40*/  LOP3.LUT R107, R124, 0x1e, RZ, 0xfc, !PT ;  /* 0x0000001e7c6b7812 */ /* 0x000fe200078efcff */
[----:B------:R-:W-:Y:S01]  /*0a50*/  IMAD R7, R2, R15, RZ ;  /* 0x0000000f02077224 */ /* 0x000fe200078e02ff */
[----:B------:R-:W-:Y:S01]  /*0a60*/  LOP3.LUT R106, R124, 0x1c, RZ, 0xfc, !PT ;  /* 0x0000001c7c6a7812 */ /* 0x000fe200078efcff */
[----:B------:R-:W-:Y:S01]  /*0a70*/  IMAD R13, R20, R5, R13 ;  /* 0x00000005140d7224 */ /* 0x000fe200078e020d */
[C---:B------:R-:W-:Y:S01]  /*0a80*/  LOP3.LUT R105, R124.reuse, 0x1a, RZ, 0xfc, !PT ;  /* 0x0000001a7c697812 */ /* 0x040fe200078efcff */
[----:B------:R-:W-:Y:S01]  /*0a90*/  IMAD.MOV.U32 R2, RZ, RZ, RZ ;  /* 0x000000ffff027224 */ /* 0x000fe200078e00ff */
[----:B------:R-:W-:-:S02]  /*0aa0*/  LOP3.LUT R104, R124, 0x18, RZ, 0xfc, !PT ;  /* 0x000000187c687812 */ /* 0x000fc400078efcff */
[----:B------:R-:W-:Y:S01]  /*0ab0*/  ISETP.GT.U32.AND P0, PT, R20, R13, PT ;  /* 0x0000000d1400720c */ /* 0x000fe20003f04070 */
[----:B------:R-:W-:Y:S01]  /*0ac0*/  IMAD.HI.U32 R2, R3, R7, R2 ;  /* 0x0000000703027227 */ /* 0x000fe200078e0002 */
[----:B------:R-:W-:-:S05]  /*0ad0*/  IABS R7, R23 ;  /* 0x0000001700077213 */ /* 0x000fca0000000000 */
[----:B------:R-:W-:-:S04]  /*0ae0*/  IMAD.HI.U32 R3, R2, R6, RZ ;  /* 0x0000000602037227 */ /* 0x000fc800078e00ff */
[----:B------:R-:W-:-:S04]  /*0af0*/  IMAD.HI.U32 R5, R2, R9, RZ ;  /* 0x0000000902057227 */ /* 0x000fc800078e00ff */
[----:B------:R-:W-:-:S04]  /*0b00*/  IMAD.HI.U32 R4, R2, R7, RZ ;  /* 0x0000000702047227 */ /* 0x000fc800078e00ff */
[----:B------:R-:W-:Y:S02]  /*0b10*/  IMAD.MOV R3, RZ, RZ, -R3 ;  /* 0x000000ffff037224 */ /* 0x000fe400078e0a03 */
[----:B------:R-:W-:Y:S02]  /*0b20*/  IMAD.MOV R14, RZ, RZ, -R5 ;  /* 0x000000ffff0e7224 */ /* 0x000fe400078e0a05 */
[----:B------:R-:W-:Y:S02]  /*0b30*/  @!P0 IMAD.IADD R13, R13, 0x1, -R20 ;  /* 0x000000010d0d8824 */ /* 0x000fe400078e0a14 */
[----:B------:R-:W-:Y:S02]  /*0b40*/  IMAD.MOV R12, RZ, RZ, -R4 ;  /* 0x000000ffff0c7224 */ /* 0x000fe400078e0a04 */
[C---:B------:R-:W-:Y:S01]  /*0b50*/  IMAD R4, R15.reuse, R3, R6 ;  /* 0x000000030f047224 */ /* 0x040fe200078e0206 */
[----:B------:R-:W-:Y:S01]  /*0b60*/  ISETP.GT.U32.AND P0, PT, R20, R13, PT ;  /* 0x0000000d1400720c */ /* 0x000fe20003f04070 */
[C---:B------:R-:W-:Y:S01]  /*0b70*/  IMAD R6, R15.reuse, R14, R9 ;  /* 0x0000000e0f067224 */ /* 0x040fe200078e0209 */
[----:B------:R-:W-:Y:S01]  /*0b80*/  IABS R14, R27 ;  /* 0x0000001b000e7213 */ /* 0x000fe20000000000 */
[----:B------:R-:W-:Y:S01]  /*0b90*/  IMAD.MOV.U32 R9, RZ, RZ, R17 ;  /* 0x000000ffff097224 */ /* 0x000fe200078e0011 */
[C---:B------:R-:W-:Y:S01]  /*0ba0*/  ISETP.GT.U32.AND P2, PT, R15.reuse, R4, PT ;  /* 0x000000040f00720c */ /* 0x040fe20003f44070 */
[----:B------:R-:W-:Y:S01]  /*0bb0*/  IMAD.HI.U32 R3, R2, R16, RZ ;  /* 0x0000001002037227 */ /* 0x000fe200078e00ff */
[----:B------:R-:W-:-:S03]  /*0bc0*/  ISETP.GT.U32.AND P3, PT, R15, R6, PT ;  /* 0x000000060f00720c */ /* 0x000fc60003f64070 */
[----:B------:R-:W-:Y:S02]  /*0bd0*/  IMAD R5, R15, R12, R7 ;  /* 0x0000000c0f057224 */ /* 0x000fe400078e0207 */
[----:B------:R-:W-:-:S03]  /*0be0*/  IMAD.HI.U32 R7, R2, R9, RZ ;  /* 0x0000000902077227 */ /* 0x000fc600078e00ff */
[C---:B------:R-:W-:Y:S01]  /*0bf0*/  ISETP.GT.U32.AND P6, PT, R15.reuse, R5, PT ;  /* 0x000000050f00720c */ /* 0x040fe20003fc4070 */
[----:B------:R-:W-:Y:S02]  /*0c00*/  IMAD.MOV R3, RZ, RZ, -R3 ;  /* 0x000000ffff037224 */ /* 0x000fe400078e0a03 */
[----:B------:R-:W-:Y:S02]  /*0c10*/  IMAD.MOV R12, RZ, RZ, -R7 ;  /* 0x000000ffff0c7224 */ /* 0x000fe400078e0a07 */
[----:B------:R-:W-:Y:S02]  /*0c20*/  IMAD R7, R15, R3, R16 ;  /* 0x000000030f077224 */ /* 0x000fe400078e0210 */
[----:B------:R-:W-:Y:S02]  /*0c30*/  IMAD.MOV.U32 R16, RZ, RZ, R14 ;  /* 0x000000ffff107224 */ /* 0x000fe400078e000e */
[----:B------:R-:W-:Y:S01]  /*0c40*/  @!P0 IMAD.IADD R13, R13, 0x1, -R20 ;  /* 0x000000010d0d8824 */ /* 0x000fe200078e0a14 */
[----:B------:R-:W-:Y:S01]  /*0c50*/  ISETP.NE.AND P0, PT, R10, RZ, PT ;  /* 0x000000ff0a00720c */ /* 0x000fe20003f05270 */
[C---:B------:R-:W-:Y:S01]  /*0c60*/  IMAD R9, R15.reuse, R12, R9 ;  /* 0x0000000c0f097224 */ /* 0x040fe200078e0209 */
[----:B------:R-:W-:Y:S01]  /*0c70*/  ISETP.GT.U32.AND P5, PT, R15, R7, PT ;  /* 0x000000070f00720c */ /* 0x000fe20003fa4070 */
[----:B------:R-:W-:Y:S01]  /*0c80*/  IMAD.HI.U32 R3, R2, R16, RZ ;  /* 0x0000001002037227 */ /* 0x000fe200078e00ff */
[----:B------:R-:W-:-:S03]  /*0c90*/  LOP3.LUT R20, R124, 0x12, RZ, 0xfc, !PT ;  /* 0x000000127c147812 */ /* 0x000fc600078efcff */
[----:B------:R-:W-:-:S04]  /*0ca0*/  IMAD.HI.U32 R12, R2, R18, RZ ;  /* 0x00000012020c7227 */ /* 0x000fc800078e00ff */
[----:B------:R-:W-:Y:S02]  /*0cb0*/  IMAD.MOV R17, RZ, RZ, -R3 ;  /* 0x000000ffff117224 */ /* 0x000fe400078e0a03 */
[----:B------:R-:W-:-:S04]  /*0cc0*/  IMAD.HI.U32 R3, R2, R19, RZ ;  /* 0x0000001302037227 */ /* 0x000fc800078e00ff */
[----:B------:R-:W-:Y:S02]  /*0cd0*/  IMAD.MOV R12, RZ, RZ, -R12 ;  /* 0x000000ffff0c7224 */ /* 0x000fe400078e0a0c */
[----:B------:R-:W-:Y:S02]  /*0ce0*/  IMAD.MOV.U32 R14, RZ, RZ, R13 ;  /* 0x000000ffff0e7224 */ /* 0x000fe400078e000d */
[C---:B------:R-:W-:Y:S01]  /*0cf0*/  IMAD R2, R15.reuse, R17, R16 ;  /* 0x000000110f027224 */ /* 0x040fe200078e0210 */
[C---:B------:R-:W-:Y:S01]  /*0d00*/  LOP3.LUT R17, R124.reuse, 0xc, RZ, 0xfc, !PT ;  /* 0x0000000c7c117812 */ /* 0x040fe200078efcff */
[----:B------:R-:W-:Y:S01]  /*0d10*/  IMAD.MOV R16, RZ, RZ, -R3 ;  /* 0x000000ffff107224 */ /* 0x000fe200078e0a03 */
[----:B------:R-:W-:Y:S01]  /*0d20*/  SHF.R.S32.HI R3, RZ, 0x1f, R8 ;  /* 0x0000001fff037819 */ /* 0x000fe20000011408 */
[C---:B------:R-:W-:Y:S01]  /*0d30*/  IMAD R12, R15.reuse, R12, R18 ;  /* 0x0000000c0f0c7224 */ /* 0x040fe200078e0212 */
[----:B------:R-:W-:Y:S01]  /*0d40*/  LOP3.LUT R18, R124, 0xe, RZ, 0xfc, !PT ;  /* 0x0000000e7c127812 */ /* 0x000fe200078efcff */
[----:B------:R-:W-:Y:S01]  /*0d50*/  @!P1 IMAD.MOV R14, RZ, RZ, -R14 ;  /* 0x000000ffff0e9224 */ /* 0x000fe200078e0a0e */
[----:B------:R-:W-:Y:S01]  /*0d60*/  @!P0 LOP3.LUT R14, RZ, R10, RZ, 0x33, !PT ;  /* 0x0000000aff0e8212 */ /* 0x000fe200078e33ff */
[C---:B------:R-:W-:Y:S01]  /*0d70*/  IMAD R13, R15.reuse, R16, R19 ;  /* 0x000000100f0d7224 */ /* 0x040fe200078e0213 */
[C---:B------:R-:W-:Y:S01]  /*0d80*/  ISETP.GT.U32.AND P0, PT, R15.reuse, R9, PT ;  /* 0x000000090f00720c */ /* 0x040fe20003f04070 */
[--C-:B------:R-:W-:Y:S01]  /*0d90*/  @!P2 IMAD.IADD R4, R4, 0x1, -R15.reuse ;  /* 0x000000010404a824 */ /* 0x100fe200078e0a0f */
[----:B------:R-:W-:Y:S01]  /*0da0*/  ISETP.GT.U32.AND P1, PT, R15, R2, PT ;  /* 0x000000020f00720c */ /* 0x000fe20003f24070 */
[--C-:B------:R-:W-:Y:S01]  /*0db0*/  @!P6 IMAD.IADD R5, R5, 0x1, -R15.reuse ;  /* 0x000000010505e824 */ /* 0x100fe200078e0a0f */
[C---:B------:R-:W-:Y:S01]  /*0dc0*/  ISETP.GT.U32.AND P2, PT, R15.reuse, R12, PT ;  /* 0x0000000c0f00720c */ /* 0x040fe20003f44070 */
[--C-:B------:R-:W-:Y:S01]  /*0dd0*/  @!P3 IMAD.IADD R6, R6, 0x1, -R15.reuse ;  /* 0x000000010606b824 */ /* 0x100fe200078e0a0f */
[----:B------:R-:W-:Y:S01]  /*0de0*/  ISETP.GT.U32.AND P4, PT, R15, R13, PT ;  /* 0x0000000d0f00720c */ /* 0x000fe20003f84070 */
[--C-:B------:R-:W-:Y:S01]  /*0df0*/  @!P5 IMAD.IADD R7, R7, 0x1, -R15.reuse ;  /* 0x000000010707d824 */ /* 0x100fe200078e0a0f */
[C---:B------:R-:W-:Y:S01]  /*0e00*/  ISETP.GT.U32.AND P6, PT, R15.reuse, R4, PT ;  /* 0x000000040f00720c */ /* 0x040fe20003fc4070 */
[----:B------:R-:W-:Y:S01]  /*0e10*/  IMAD R14, R14, UR4, RZ ;  /* 0x000000040e0e7c24 */ /* 0x000fe2000f8e02ff */
[----:B------:R-:W-:Y:S01]  /*0e20*/  ISETP.GT.U32.AND P3, PT, R15, R5, PT ;  /* 0x000000050f00720c */ /* 0x000fe20003f64070 */
[----:B------:R-:W-:Y:S01]  /*0e30*/  ULDC UR4, c[0x0][0x240] ;  /* 0x0000900000047ab9 */ /* 0x000fe20000000800 */
[----:B------:R-:W-:Y:S01]  /*0e40*/  ISETP.GE.AND P5, PT, R22, RZ, PT ;  /* 0x000000ff1600720c */ /* 0x000fe20003fa6270 */
[--C-:B------:R-:W-:Y:S01]  /*0e50*/  @!P0 IMAD.IADD R9, R9, 0x1, -R15.reuse ;  /* 0x0000000109098824 */ /* 0x100fe200078e0a0f */
[----:B------:R-:W-:Y:S01]  /*0e60*/  ISETP.GE.AND P0, PT, R23, RZ, PT ;  /* 0x000000ff1700720c */ /* 0x000fe20003f06270 */
[--C-:B------:R-:W-:Y:S01]  /*0e70*/  @!P1 IMAD.IADD R2, R2, 0x1, -R15.reuse ;  /* 0x0000000102029824 */ /* 0x100fe200078e0a0f */
[C---:B------:R-:W-:Y:S01]  /*0e80*/  ISETP.GT.U32.AND P1, PT, R15.reuse, R6, PT ;  /* 0x000000060f00720c */ /* 0x040fe20003f24070 */
[--C-:B------:R-:W-:Y:S01]  /*0e90*/  @!P2 IMAD.IADD R12, R12, 0x1, -R15.reuse ;  /* 0x000000010c0ca824 */ /* 0x100fe200078e0a0f */
[----:B------:R-:W-:Y:S01]  /*0ea0*/  ISETP.GT.U32.AND P2, PT, R15, R7, PT ;  /* 0x000000070f00720c */ /* 0x000fe20003f44070 */
[--C-:B------:R-:W-:Y:S01]  /*0eb0*/  @!P4 IMAD.IADD R13, R13, 0x1, -R15.reuse ;  /* 0x000000010d0dc824 */ /* 0x100fe200078e0a0f */
[C---:B------:R-:W-:Y:S01]  /*0ec0*/  ISETP.GT.U32.AND P4, PT, R15.reuse, R2, PT ;  /* 0x000000020f00720c */ /* 0x040fe20003f84070 */
[--C-:B------:R-:W-:Y:S01]  /*0ed0*/  @!P6 IMAD.IADD R4, R4, 0x1, -R15.reuse ;  /* 0x000000010404e824 */ /* 0x100fe200078e0a0f */
[----:B------:R-:W-:Y:S01]  /*0ee0*/  ISETP.GT.U32.AND P6, PT, R15, R12, PT ;  /* 0x0000000c0f00720c */ /* 0x000fe20003fc4070 */
[----:B------:R-:W-:Y:S01]  /*0ef0*/  @!P3 IMAD.IADD R5, R5, 0x1, -R15 ;  /* 0x000000010505b824 */ /* 0x000fe200078e0a0f */
[C---:B------:R-:W-:Y:S01]  /*0f00*/  ISETP.GT.U32.AND P3, PT, R15.reuse, R9, PT ;  /* 0x000000090f00720c */ /* 0x040fe20003f64070 */
[----:B------:R-:W-:Y:S01]  /*0f10*/  @!P5 IMAD.MOV R4, RZ, RZ, -R4 ;  /* 0x000000ffff04d224 */ /* 0x000fe200078e0a04 */
[----:B------:R-:W-:Y:S01]  /*0f20*/  ISETP.GT.U32.AND P5, PT, R15, R13, PT ;  /* 0x0000000d0f00720c */ /* 0x000fe20003fa4070 */
[----:B------:R-:W-:Y:S01]  /*0f30*/  @!P0 IMAD.MOV R5, RZ, RZ, -R5 ;  /* 0x000000ffff058224 */ /* 0x000fe200078e0a05 */
[----:B------:R-:W-:Y:S01]  /*0f40*/  ISETP.GE.AND P0, PT, R21, RZ, PT ;  /* 0x000000ff1500720c */ /* 0x000fe20003f06270 */
[--C-:B------:R-:W-:Y:S01]  /*0f50*/  @!P1 IMAD.IADD R6, R6, 0x1, -R15.reuse ;  /* 0x0000000106069824 */ /* 0x100fe200078e0a0f */
        /* <DEDUP_REMOVED lines=9> */
[----:B------:R-:W-:Y:S01]  /*0ff0*/  @!P5 IMAD.IADD R13, R13, 0x1, -R15 ;  /* 0x000000010d0dd824 */ /* 0x000fe200078e0a0f */
[----:B------:R-:W-:-:S02]  /*1000*/  LEA.HI R8, R3, R8, RZ, 0x6 ;  /* 0x0000000803087211 */ /* 0x000fc400078f30ff */
[----:B------:R-:W-:Y:S02]  /*1010*/  CS2R R24, SRZ ;  /* 0x0000000000187805 */ /* 0x000fe4000001ff00 */
[----:B------:R-:W-:Y:S01]  /*1020*/  SHF.R.U32.HI R3, RZ, 0x5, R56 ;  /* 0x00000005ff037819 */ /* 0x000fe20000011638 */
[----:B------:R-:W-:Y:S01]  /*1030*/  @!P1 IMAD.MOV R6, RZ, RZ, -R6 ;  /* 0x000000ffff069224 */ /* 0x000fe200078e0a06 */
[----:B------:R-:W-:Y:S01]  /*1040*/  ISETP.NE.AND P5, PT, R11, RZ, PT ;  /* 0x000000ff0b00720c */ /* 0x000fe20003fa5270 */
[----:B------:R-:W-:Y:S01]  /*1050*/  @!P2 IMAD.MOV R7, RZ, RZ, -R7 ;  /* 0x000000ffff07a224 */ /* 0x000fe200078e0a07 */
[----:B------:R-:W-:Y:S01]  /*1060*/  R2UR UR24, R3 ;  /* 0x00000000031872ca */ /* 0x000fe200000e0000 */
[----:B------:R-:W-:Y:S01]  /*1070*/  @!P4 IMAD.MOV R2, RZ, RZ, -R2 ;  /* 0x000000ffff02c224 */ /* 0x000fe200078e0a02 */
[----:B------:R-:W-:Y:S01]  /*1080*/  LOP3.LUT R3, RZ, R11, RZ, 0x33, !PT ;  /* 0x0000000bff037212 */ /* 0x000fe200078e33ff */
[----:B------:R-:W-:Y:S01]  /*1090*/  @!P6 IMAD.MOV R12, RZ, RZ, -R12 ;  /* 0x000000ffff0ce224 */ /* 0x000fe200078e0a0c */
[----:B------:R-:W-:Y:S01]  /*10a0*/  LOP3.LUT R11, R56, 0x3f, RZ, 0xc0, !PT ;  /* 0x0000003f380b7812 */ /* 0x000fe200078ec0ff */
[----:B------:R-:W-:Y:S01]  /*10b0*/  @!P3 IMAD.MOV R9, RZ, RZ, -R9 ;  /* 0x000000ffff09b224 */ /* 0x000fe200078e0a09 */
[C---:B------:R-:W-:Y:S01]  /*10c0*/  SEL R4, R3.reuse, R4, !P5 ;  /* 0x0000000403047207 */ /* 0x040fe20006800000 */
[----:B------:R-:W-:Y:S01]  /*10d0*/  @!P0 IMAD.MOV R13, RZ, RZ, -R13 ;  /* 0x000000ffff0d8224 */ /* 0x000fe200078e0a0d */
[----:B------:R-:W-:Y:S01]  /*10e0*/  LEA R74, P0, R14, UR6, 0x1 ;  /* 0x000000060e4a7c11 */ /* 0x000fe2000f8008ff */
[----:B------:R-:W1:Y:S01]  /*10f0*/  LDC R56, c[0x0][0x23c] ;  /* 0x00008f00ff387b82 */ /* 0x000e620000000800 */
[C---:B------:R-:W-:Y:S01]  /*1100*/  SEL R5, R3.reuse, R5, !P5 ;  /* 0x0000000503057207 */ /* 0x040fe20006800000 */
[----:B------:R-:W-:Y:S01]  /*1110*/  IMAD R4, R4, UR4, RZ ;  /* 0x0000000404047c24 */ /* 0x000fe2000f8e02ff */
[----:B------:R-:W-:-:S02]  /*1120*/  SEL R6, R3, R6, !P5 ;  /* 0x0000000603067207 */ /* 0x000fc40006800000 */
[----:B------:R-:W-:Y:S02]  /*1130*/  CS2R R26, SRZ ;  /* 0x00000000001a7805 */ /* 0x000fe4000001ff00 */
[----:B------:R-:W-:Y:S01]  /*1140*/  SEL R7, R3, R7, !P5 ;  /* 0x0000000703077207 */ /* 0x000fe20006800000 */
[----:B------:R-:W-:Y:S01]  /*1150*/  IMAD R5, R5, UR4, RZ ;  /* 0x0000000405057c24 */ /* 0x000fe2000f8e02ff */
[C---:B------:R-:W-:Y:S01]  /*1160*/  SEL R9, R3.reuse, R9, !P5 ;  /* 0x0000000903097207 */ /* 0x040fe20006800000 */
[----:B------:R-:W-:Y:S01]  /*1170*/  IMAD R6, R6, UR4, RZ ;  /* 0x0000000406067c24 */ /* 0x000fe2000f8e02ff */
[----:B------:R-:W-:Y:S01]  /*1180*/  SEL R2, R3, R2, !P5 ;  /* 0x0000000203027207 */ /* 0x000fe20006800000 */
[----:B------:R-:W-:Y:S01]  /*1190*/  IMAD R7, R7, UR4, RZ ;  /* 0x0000000407077c24 */ /* 0x000fe2000f8e02ff */
[----:B------:R-:W-:Y:S01]  /*11a0*/  SEL R12, R3, R12, !P5 ;  /* 0x0000000c030c7207 */ /* 0x000fe20006800000 */
[----:B------:R-:W-:Y:S01]  /*11b0*/  IMAD R9, R9, UR4, RZ ;  /* 0x0000000409097c24 */ /* 0x000fe2000f8e02ff */
[----:B------:R-:W-:Y:S01]  /*11c0*/  SEL R3, R3, R13, !P5 ;  /* 0x0000000d03037207 */ /* 0x000fe20006800000 */
[----:B------:R-:W-:Y:S01]  /*11d0*/  IMAD R10, R2, UR4, RZ ;  /* 0x00000004020a7c24 */ /* 0x000fe2000f8e02ff */
[----:B------:R-:W-:Y:S01]  /*11e0*/  LEA.HI.X.SX32 R75, R14, UR7, 0x1, P0 ;  /* 0x000000070e4b7c11 */ /* 0x000fe200080f0eff */
[----:B------:R-:W-:Y:S01]  /*11f0*/  ULDC.64 UR6, c[0x0][0x218] ;  /* 0x0000860000067ab9 */ /* 0x000fe20000000a00 */
[----:B------:R-:W-:Y:S01]  /*1200*/  IMAD R12, R12, UR4, RZ ;  /* 0x000000040c0c7c24 */ /* 0x000fe2000f8e02ff */
[----:B------:R-:W-:Y:S01]  /*1210*/  LEA R61, P6, R4, UR6, 0x1 ;  /* 0x00000006043d7c11 */ /* 0x000fe2000f8c08ff */
[----:B------:R-:W-:Y:S01]  /*1220*/  IMAD R3, R3, UR4, RZ ;  /* 0x0000000403037c24 */ /* 0x000fe2000f8e02ff */
[----:B------:R-:W-:Y:S01]  /*1230*/  LEA R84, P4, R6, UR6, 0x1 ;  /* 0x0000000606547c11 */ /* 0x000fe2000f8808ff */
[----:B------:R-:W-:Y:S01]  /*1240*/  UMOV UR4, URZ ;  /* 0x0000003f00047c82 */ /* 0x000fe20008000000 */
[----:B------:R-:W-:-:S02]  /*1250*/  LEA.HI.X.SX32 R2, R4, UR7, 0x1, P6 ;  /* 0x0000000704027c11 */ /* 0x000fc4000b0f0eff */
[----:B------:R-:W-:Y:S02]  /*1260*/  CS2R R28, SRZ ;  /* 0x00000000001c7805 */ /* 0x000fe4000001ff00 */
[----:B------:R-:W-:Y:S01]  /*1270*/  LEA R65, P6, R3, UR6, 0x1 ;  /* 0x0000000603417c11 */ /* 0x000fe2000f8c08ff */
[----:B-1----:R-:W-:Y:S01]  /*1280*/  IMAD R11, R11, R56, RZ ;  /* 0x000000380b0b7224 */ /* 0x002fe200078e02ff */
[----:B------:R-:W-:Y:S01]  /*1290*/  LEA R66, P3, R7, UR6, 0x1 ;  /* 0x0000000607427c11 */ /* 0x000fe2000f8608ff */
[----:B------:R-:W-:Y:S01]  /*12a0*/  IMAD.SHL.U32 R125, R56, 0x40, RZ ;  /* 0x00000040387d7824 */ /* 0x000fe200078e00ff */
[----:B------:R-:W-:Y:S02]  /*12b0*/  LEA.HI.X.SX32 R59, R3, UR7, 0x1, P6 ;  /* 0x00000007033b7c11 */ /* 0x000fe4000b0f0eff */
[----:B------:R-:W1:Y:S01]  /*12c0*/  LDC R3, c[0x0][0x238] ;  /* 0x00008e00ff037b82 */ /* 0x000e620000000800 */
[----:B------:R-:W-:Y:S02]  /*12d0*/  LEA R60, P2, R9, UR6, 0x1 ;  /* 0x00000006093c7c11 */ /* 0x000fe4000f8408ff */
[----:B------:R-:W-:-:S02]  /*12e0*/  LEA R73, P0, R12, UR6, 0x1 ;  /* 0x000000060c497c11 */ /* 0x000fc4000f8008ff */
[----:B------:R-:W-:Y:S02]  /*12f0*/  LEA.HI.X.SX32 R4, R6, UR7, 0x1, P4 ;  /* 0x0000000706047c11 */ /* 0x000fe4000a0f0eff */
[----:B------:R-:W-:Y:S02]  /*1300*/  LEA.HI.X.SX32 R6, R7, UR7, 0x1, P3 ;  /* 0x0000000707067c11 */ /* 0x000fe400098f0eff */
[----:B------:R-:W-:Y:S02]  /*1310*/  LEA.HI.X.SX32 R7, R9, UR7, 0x1, P2 ;  /* 0x0000000709077c11 */ /* 0x000fe400090f0eff */
[----:B------:R-:W-:Y:S02]  /*1320*/  LEA R67, P5, R5, UR6, 0x1 ;  /* 0x0000000605437c11 */ /* 0x000fe4000f8a08ff */
[----:B------:R-:W-:Y:S01]  /*1330*/  LEA R64, P1, R10, UR6, 0x1 ;  /* 0x000000060a407c11 */ /* 0x000fe2000f8208ff */
[----:B------:R-:W-:Y:S01]  /*1340*/  UIADD3 UR6, UP0, UR14, 0x2, URZ ;  /* 0x000000020e067890 */ /* 0x000fe2000ff1e03f */
[----:B------:R-:W-:-:S02]  /*1350*/  LEA.HI.X.SX32 R9, R12, UR7, 0x1, P0 ;  /* 0x000000070c097c11 */ /* 0x000fc400080f0eff */
[C---:B------:R-:W-:Y:S02]  /*1360*/  LOP3.LUT R22, R124.reuse, 0x16, RZ, 0xfc, !PT ;  /* 0x000000167c167812 */ /* 0x040fe400078efcff */
[C---:B------:R-:W-:Y:S02]  /*1370*/  LOP3.LUT R21, R124.reuse, 0x14, RZ, 0xfc, !PT ;  /* 0x000000147c157812 */ /* 0x040fe400078efcff */
[C---:B------:R-:W-:Y:S02]  /*1380*/  LOP3.LUT R19, R124.reuse, 0x10, RZ, 0xfc, !PT ;  /* 0x000000107c137812 */ /* 0x040fe400078efcff */
[C---:B------:R-:W-:Y:S01]  /*1390*/  LOP3.LUT R16, R124.reuse, 0xa, RZ, 0xfc, !PT ;  /* 0x0000000a7c107812 */ /* 0x040fe200078efcff */
[-C--:B-1----:R-:W-:Y:S01]  /*13a0*/  IMAD R123, R123, R3.reuse, RZ ;  /* 0x000000037b7b7224 */ /* 0x082fe200078e02ff */
[----:B------:R-:W-:Y:S01]  /*13b0*/  LOP3.LUT R15, R124, 0x8, RZ, 0xfc, !PT ;  /* 0x000000087c0f7812 */ /* 0x000fe200078efcff */
[-C--:B------:R-:W-:Y:S01]  /*13c0*/  IMAD R122, R122, R3.reuse, RZ ;  /* 0x000000037a7a7224 */ /* 0x080fe200078e02ff */
[C---:B------:R-:W-:Y:S01]  /*13d0*/  LOP3.LUT R14, R124.reuse, 0x6, RZ, 0xfc, !PT ;  /* 0x000000067c0e7812 */ /* 0x040fe200078efcff */
[-C--:B------:R-:W-:Y:S01]  /*13e0*/  IMAD R121, R121, R3.reuse, RZ ;  /* 0x0000000379797224 */ /* 0x080fe200078e02ff */
[----:B------:R-:W-:Y:S01]  /*13f0*/  LOP3.LUT R13, R124, 0x4, RZ, 0xfc, !PT ;  /* 0x000000047c0d7812 */ /* 0x000fe200078efcff */
[-C--:B------:R-:W-:Y:S01]  /*1400*/  IMAD R120, R120, R3.reuse, RZ ;  /* 0x0000000378787224 */ /* 0x080fe200078e02ff */
[----:B------:R-:W-:Y:S01]  /*1410*/  LOP3.LUT R12, R124, 0x2, RZ, 0xfc, !PT ;  /* 0x000000027c0c7812 */ /* 0x000fe200078efcff */
[-C--:B------:R-:W-:Y:S01]  /*1420*/  IMAD R119, R119, R3.reuse, RZ ;  /* 0x0000000377777224 */ /* 0x080fe200078e02ff */
[----:B------:R-:W-:Y:S01]  /*1430*/  LEA.HI.X.SX32 R5, R5, UR7, 0x1, P5 ;  /* 0x0000000705057c11 */ /* 0x000fe2000a8f0eff */
[-C--:B------:R-:W-:Y:S01]  /*1440*/  IMAD R118, R118, R3.reuse, RZ ;  /* 0x0000000376767224 */ /* 0x080fe200078e02ff */
[----:B------:R-:W-:Y:S01]  /*1450*/  LEA.HI.X.SX32 R10, R10, UR7, 0x1, P1 ;  /* 0x000000070a0a7c11 */ /* 0x000fe200088f0eff */
[----:B------:R-:W-:Y:S01]  /*1460*/  UIADD3.X UR7, UR4, 0x40000040, URZ, UP0, !UPT ;  /* 0x4000004004077890 */ /* 0x000fe200087fe43f */
[-C--:B------:R-:W-:Y:S01]  /*1470*/  IMAD R117, R117, R3.reuse, RZ ;  /* 0x0000000375757224 */ /* 0x080fe200078e02ff */
[----:B------:R-:W-:Y:S01]  /*1480*/  SHF.R.S32.HI R8, RZ, 0x6, R8 ;  /* 0x00000006ff087819 */ /* 0x000fe20000011408 */
[-C--:B------:R-:W-:Y:S01]  /*1490*/  IMAD R116, R116, R3.reuse, RZ ;  /* 0x0000000374747224 */ /* 0x080fe200078e02ff */
[----:B------:R-:W-:Y:S01]  /*14a0*/  UIADD3.64 UR22, UR6, 0x2, URZ ;  /* 0x0000000206167897 */ /* 0x000fe2000fffe03f */
[-C--:B------:R-:W-:Y:S01]  /*14b0*/  IMAD R115, R115, R3.reuse, RZ ;  /* 0x0000000373737224 */ /* 0x080fe200078e02ff */
[----:B------:R-:W-:Y:S01]  /*14c0*/  UIADD3.64 UR10, UR6, 0x4, URZ ;  /* 0x00000004060a7897 */ /* 0x000fe2000fffe03f */
[----:B------:R-:W-:-:S02]  /*14d0*/  IMAD R114, R114, R3, RZ ;  /* 0x0000000372727224 */ /* 0x000fc400078e02ff */
[-C--:B------:R-:W-:Y:S02]  /*14e0*/  IMAD R113, R113, R3.reuse, RZ ;  /* 0x0000000371717224 */ /* 0x080fe400078e02ff */
[-C--:B------:R-:W-:Y:S02]  /*14f0*/  IMAD R112, R112, R3.reuse, RZ ;  /* 0x0000000370707224 */ /* 0x080fe400078e02ff */
[-C--:B------:R-:W-:Y:S02]  /*1500*/  IMAD R111, R111, R3.reuse, RZ ;  /* 0x000000036f6f7224 */ /* 0x080fe400078e02ff */
[-C--:B------:R-:W-:Y:S02]  /*1510*/  IMAD R110, R110, R3.reuse, RZ ;  /* 0x000000036e6e7224 */ /* 0x080fe400078e02ff */
[-C--:B------:R-:W-:Y:S02]  /*1520*/  IMAD R109, R109, R3.reuse, RZ ;  /* 0x000000036d6d7224 */ /* 0x080fe400078e02ff */
        /* <DEDUP_REMOVED lines=16> */
[----:B------:R-:W-:-:S07]  /*1630*/  IMAD R12, R12, R3, RZ ;  /* 0x000000030c0c7224 */ /* 0x000fce00078e02ff */
.L_x_1:
[----:B------:R-:W1:Y:S01]  /*1640*/  S2R R94, SR_TID.X ;  /* 0x00000000005e7919 */ /* 0x000e620000002100 */
[----:B------:R-:W-:Y:S01]  /*1650*/  PRMT R85, RZ, 0x7610, R85 ;  /* 0x00007610ff557816 */ /* 0x000fe20000000055 */
[----:B0-----:R-:W-:Y:S01]  /*1660*/  IMAD.WIDE R56, R124, 0x2, R74 ;  /* 0x000000027c387825 */ /* 0x001fe200078e024a */
[----:B------:R-:W-:Y:S02]  /*1670*/  PRMT R72, RZ, 0x7610, R72 ;  /* 0x00007610ff487816 */ /* 0x000fe40000000048 */
[----:B-1----:R-:W-:-:S04]  /*1680*/  SHF.R.U32.HI R87, RZ, 0x8, R94 ;  /* 0x00000008ff577819 */ /* 0x002fc8000001165e */
[----:B------:R-:W-:-:S04]  /*1690*/  SGXT.U32 R87, R87, 0x1 ;  /* 0x000000015757781a */ /* 0x000fc80000000000 */
[C---:B------:R-:W-:Y:S02]  /*16a0*/  ISETP.GE.AND P0, PT, R87.reuse, UR17, PT ;  /* 0x0000001157007c0c */ /* 0x040fe4000bf06270 */
[C---:B------:R-:W-:Y:S02]  /*16b0*/  LOP3.LUT R3, R87.reuse, 0x2, RZ, 0xfc, !PT ;  /* 0x0000000257037812 */ /* 0x040fe400078efcff */
[----:B------:R-:W-:Y:S02]  /*16c0*/  LOP3.LUT R62, R87, 0x4, RZ, 0xfc, !PT ;  /* 0x00000004573e7812 */ /* 0x000fe400078efcff */
[----:B------:R-:W-:Y:S02]  /*16d0*/  ISETP.GE.AND P4, PT, R3, UR17, PT ;  /* 0x0000001103007c0c */ /* 0x000fe4000bf86270 */
[----:B------:R-:W-:Y:S02]  /*16e0*/  LOP3.LUT R23, R87, 0x8, RZ, 0xfc, !PT ;  /* 0x0000000857177812 */ /* 0x000fe400078efcff */
[----:B------:R-:W-:-:S02]  /*16f0*/  ISETP.GE.AND P5, PT, R62, UR17, PT ;  /* 0x000000113e007c0c */ /* 0x000fc4000bfa6270 */
[----:B------:R-:W-:Y:S01]  /*1700*/  LOP3.LUT R3, R87, 0x6, RZ, 0xfc, !PT ;  /* 0x0000000657037812 */ /* 0x000fe200078efcff */
[----:B------:R0:W2:Y:S01]  /*1710*/  @!P0 LDG.E.U16 R85, desc[UR18][R56.64] ;  /* 0x0000001238558981 */ /* 0x0000a2000c1e1500 */
[----:B------:R-:W-:Y:S01]  /*1720*/  ISETP.GE.AND P1, PT, R23, UR17, PT ;  /* 0x0000001117007c0c */ /* 0x000fe2000bf26270 */
[----:B------:R-:W-:Y:S01]  /*1730*/  IMAD.WIDE R62, R13, 0x2, R74 ;  /* 0x000000020d3e7825 */ /* 0x000fe200078e024a */
[----:B------:R-:W-:Y:S02]  /*1740*/  LOP3.LUT R58, R87, 0xa, RZ, 0xfc, !PT ;  /* 0x0000000a573a7812 */ /* 0x000fe400078efcff */
[----:B------:R-:W-:Y:S02]  /*1750*/  ISETP.GE.AND P0, PT, R3, UR17, PT ;  /* 0x0000001103007c0c */ /* 0x000fe4000bf06270 */
[----:B------:R-:W-:Y:S02]  /*1760*/  LOP3.LUT R23, R87, 0xc, RZ, 0xfc, !PT ;  /* 0x0000000c57177812 */ /* 0x000fe400078efcff */
[----:B------:R-:W-:Y:S01]  /*1770*/  PRMT R3, RZ, 0x7610, R3 ;  /* 0x00007610ff037816 */ /* 0x000fe20000000003 */
[----:B0-----:R-:W-:Y:S01]  /*1780*/  IMAD.WIDE R56, R12, 0x2, R74 ;  /* 0x000000020c387825 */ /* 0x001fe200078e024a */
[----:B------:R-:W-:Y:S01]  /*1790*/  ISETP.GE.AND P2, PT, R58, UR17, PT ;  /* 0x000000113a007c0c */ /* 0x000fe2000bf46270 */
[----:B------:R-:W3:Y:S01]  /*17a0*/  @!P5 LDG.E.U16 R72, desc[UR18][R62.64] ;  /* 0x000000123e48d981 */ /* 0x000ee2000c1e1500 */
[----:B------:R-:W-:-:S02]  /*17b0*/  ISETP.GE.AND P3, PT, R23, UR17, PT ;  /* 0x0000001117007c0c */ /* 0x000fc4000bf66270 */
[C---:B------:R-:W-:Y:S01]  /*17c0*/  LOP3.LUT R23, R87.reuse, 0x10, RZ, 0xfc, !PT ;  /* 0x0000001057177812 */ /* 0x040fe200078efcff */
[----:B------:R0:W4:Y:S01]  /*17d0*/  @!P4 LDG.E.U16 R3, desc[UR18][R56.64] ;  /* 0x000000123803c981 */ /* 0x000122000c1e1500 */
[----:B------:R-:W-:Y:S02]  /*17e0*/  LOP3.LUT R58, R87, 0xe, RZ, 0xfc, !PT ;  /* 0x0000000e573a7812 */ /* 0x000fe400078efcff */
[----:B------:R-:W-:Y:S02]  /*17f0*/  PRMT R70, RZ, 0x7610, R70 ;  /* 0x00007610ff467816 */ /* 0x000fe40000000046 */
[----:B------:R-:W-:Y:S01]  /*1800*/  ISETP.GE.AND P5, PT, R23, UR17, PT ;  /* 0x0000001117007c0c */ /* 0x000fe2000bfa6270 */
[----:B------:R-:W-:Y:S01]  /*1810*/  IMAD.WIDE R68, R15, 0x2, R74 ;  /* 0x000000020f447825 */ /* 0x000fe200078e024a */
[----:B------:R-:W-:-:S03]  /*1820*/  ISETP.GE.AND P4, PT, R58, UR17, PT ;  /* 0x000000113a007c0c */ /* 0x000fc6000bf86270 */
[----:B0-----:R-:W-:Y:S01]  /*1830*/  IMAD.WIDE R56, R14, 0x2, R74 ;  /* 0x000000020e387825 */ /* 0x001fe200078e024a */
[----:B------:R-:W-:Y:S02]  /*1840*/  PRMT R63, RZ, 0x7610, R63 ;  /* 0x00007610ff3f7816 */ /* 0x000fe4000000003f */
[----:B------:R-:W-:Y:S01]  /*1850*/  LOP3.LUT R23, R87, 0x12, RZ, 0xfc, !PT ;  /* 0x0000001257177812 */ /* 0x000fe200078efcff */
[----:B------:R-:W-:Y:S01]  /*1860*/  IMAD.WIDE R76, R16, 0x2, R74 ;  /* 0x00000002104c7825 */ /* 0x000fe200078e024a */
[----:B------:R-:W-:Y:S01]  /*1870*/  PRMT R58, RZ, 0x7610, R58 ;  /* 0x00007610ff3a7816 */ /* 0x000fe2000000003a */
[----:B------:R0:W5:Y:S01]  /*1880*/  @!P0 LDG.E.U16 R70, desc[UR18][R56.64] ;  /* 0x0000001238468981 */ /* 0x000162000c1e1500 */
[----:B------:R-:W-:Y:S02]  /*1890*/  ISETP.GE.AND P0, PT, R23, UR17, PT ;  /* 0x0000001117007c0c */ /* 0x000fe4000bf06270 */
[C---:B------:R-:W-:Y:S01]  /*18a0*/  LOP3.LUT R23, R87.reuse, 0x16, RZ, 0xfc, !PT ;  /* 0x0000001657177812 */ /* 0x040fe200078efcff */
[----:B------:R1:W2:Y:S01]  /*18b0*/  @!P1 LDG.E.U16 R63, desc[UR18][R68.64] ;  /* 0x00000012443f9981 */ /* 0x0002a2000c1e1500 */
[----:B------:R-:W-:Y:S01]  /*18c0*/  LOP3.LUT R71, R87, 0x14, RZ, 0xfc, !PT ;  /* 0x0000001457477812 */ /* 0x000fe200078efcff */
[----:B------:R-:W-:-:S02]  /*18d0*/  IMAD.WIDE R78, R18, 0x2, R74 ;  /* 0x00000002124e7825 */ /* 0x000fc400078e024a */
[----:B------:R1:W3:Y:S01]  /*18e0*/  @!P2 LDG.E.U16 R58, desc[UR18][R76.64] ;  /* 0x000000124c3aa981 */ /* 0x0002e2000c1e1500 */
[----:B0-----:R-:W-:Y:S02]  /*18f0*/  PRMT R56, RZ, 0x7610, R56 ;  /* 0x00007610ff387816 */ /* 0x001fe40000000038 */
[----:B------:R-:W-:Y:S02]  /*1900*/  ISETP.GE.AND P2, PT, R23, UR17, PT ;  /* 0x0000001117007c0c */ /* 0x000fe4000bf46270 */
[----:B-1----:R-:W-:Y:S02]  /*1910*/  PRMT R69, RZ, 0x7610, R69 ;  /* 0x00007610ff457816 */ /* 0x002fe40000000045 */
[----:B------:R-:W-:Y:S01]  /*1920*/  LOP3.LUT R23, R87, 0x1a, RZ, 0xfc, !PT ;  /* 0x0000001a57177812 */ /* 0x000fe200078efcff */
[----:B------:R-:W-:Y:S01]  /*1930*/  IMAD.WIDE R76, R17, 0x2, R74 ;  /* 0x00000002114c7825 */ /* 0x000fe200078e024a */
[----:B------:R-:W-:Y:S02]  /*1940*/  LOP3.LUT R62, R87, 0x18, RZ, 0xfc, !PT ;  /* 0x00000018573e7812 */ /* 0x000fe400078efcff */
[----:B------:R0:W5:Y:S01]  /*1950*/  @!P4 LDG.E.U16 R69, desc[UR18][R78.64] ;  /* 0x000000124e45c981 */ /* 0x000162000c1e1500 */
[----:B------:R-:W-:-:S02]  /*1960*/  ISETP.GE.AND P1, PT, R71, UR17, PT ;  /* 0x0000001147007c0c */ /* 0x000fc4000bf26270 */
[----:B------:R-:W-:Y:S01]  /*1970*/  PRMT R71, RZ, 0x7610, R71 ;  /* 0x00007610ff477816 */ /* 0x000fe20000000047 */
[----:B------:R1:W5:Y:S01]  /*1980*/  @!P3 LDG.E.U16 R56, desc[UR18][R76.64] ;  /* 0x000000124c38b981 */ /* 0x000362000c1e1500 */
[----:B------:R-:W-:Y:S02]  /*1990*/  ISETP.GE.AND P4, PT, R23, UR17, PT ;  /* 0x0000001117007c0c */ /* 0x000fe4000bf86270 */
[----:B------:R-:W-:Y:S02]  /*19a0*/  PRMT R57, RZ, 0x7610, R57 ;  /* 0x00007610ff397816 */ /* 0x000fe40000000039 */
[----:B------:R-:W-:Y:S01]  /*19b0*/  ISETP.GE.AND P3, PT, R62, UR17, PT ;  /* 0x000000113e007c0c */ /* 0x000fe2000bf66270 */
[----:B0-----:R-:W-:Y:S01]  /*19c0*/  IMAD.WIDE R78, R20, 0x2, R74 ;  /* 0x00000002144e7825 */ /* 0x001fe200078e024a */
[----:B------:R-:W-:-:S03]  /*19d0*/  LOP3.LUT R23, R87, 0x1c, RZ, 0xfc, !PT ;  /* 0x0000001c57177812 */ /* 0x000fc600078efcff */
[----:B-1----:R-:W-:Y:S01]  /*19e0*/  IMAD.WIDE R76, R19, 0x2, R74 ;  /* 0x00000002134c7825 */ /* 0x002fe200078e024a */
[C---:B------:R-:W-:Y:S01]  /*19f0*/  LOP3.LUT R62, R87.reuse, 0x1e, RZ, 0xfc, !PT ;  /* 0x0000001e573e7812 */ /* 0x040fe200078efcff */
[----:B------:R-:W5:Y:S01]  /*1a00*/  @!P0 LDG.E.U16 R57, desc[UR18][R78.64] ;  /* 0x000000124e398981 */ /* 0x000f62000c1e1500 */
[----:B------:R-:W-:-:S03]  /*1a10*/  LOP3.LUT R68, R87, 0x20, RZ, 0xfc, !PT ;  /* 0x0000002057447812 */ /* 0x000fc600078efcff */
[----:B------:R0:W4:Y:S01]  /*1a20*/  @!P5 LDG.E.U16 R71, desc[UR18][R76.64] ;  /* 0x000000124c47d981 */ /* 0x000122000c1e1500 */
[----:B------:R-:W-:Y:S01]  /*1a30*/  ISETP.GE.AND P5, PT, R23, UR17, PT ;  /* 0x0000001117007c0c */ /* 0x000fe2000bfa6270 */
[----:B------:R-:W-:Y:S01]  /*1a40*/  IMAD.WIDE R82, R105, 0x2, R74 ;  /* 0x0000000269527825 */ /* 0x000fe200078e024a */
[----:B------:R-:W-:Y:S02]  /*1a50*/  ISETP.GE.AND P0, PT, R62, UR17, PT ;  /* 0x000000113e007c0c */ /* 0x000fe4000bf06270 */
[----:B------:R-:W-:Y:S02]  /*1a60*/  ISETP.GE.AND P6, PT, R68, UR17, PT ;  /* 0x0000001144007c0c */ /* 0x000fe4000bfc6270 */
[----:B------:R-:W-:Y:S02]  /*1a70*/  PRMT R86, RZ, 0x7610, R86 ;  /* 0x00007610ff567816 */ /* 0x000fe40000000056 */
[----:B------:R-:W-:Y:S01]  /*1a80*/  PRMT R23, RZ, 0x7610, R23 ;  /* 0x00007610ff177816 */ /* 0x000fe20000000017 */
[----:B0-----:R-:W-:Y:S01]  /*1a90*/  IMAD.WIDE R76, R21, 0x2, R74 ;  /* 0x00000002154c7825 */ /* 0x001fe200078e024a */
[----:B------:R-:W-:-:S02]  /*1aa0*/  PRMT R62, RZ, 0x7610, R62 ;  /* 0x00007610ff3e7816 */ /* 0x000fc4000000003e */
[C---:B------:R-:W-:Y:S01]  /*1ab0*/  LOP3.LUT R88, R87.reuse, 0x22, RZ, 0xfc, !PT ;  /* 0x0000002257587812 */ /* 0x040fe200078efcff */
[----:B------:R-:W-:Y:S01]  /*1ac0*/  IMAD.WIDE R80, R104, 0x2, R74 ;  /* 0x0000000268507825 */ /* 0x000fe200078e024a */
[----:B------:R-:W-:Y:S01]  /*1ad0*/  PRMT R68, RZ, 0x7610, R68 ;  /* 0x00007610ff447816 */ /* 0x000fe20000000044 */
[----:B------:R0:W5:Y:S02]  /*1ae0*/  @!P1 LDG.E.U16 R86, desc[UR18][R76.64] ;  /* 0x000000124c569981 */ /* 0x000164000c1e1500 */
[----:B------:R-:W-:Y:S01]  /*1af0*/  IMAD.WIDE R78, R22, 0x2, R74 ;  /* 0x00000002164e7825 */ /* 0x000fe200078e024a */
[----:B------:R-:W-:Y:S01]  /*1b00*/  ISETP.GE.AND P1, PT, R88, UR17, PT ;  /* 0x0000001158007c0c */ /* 0x000fe2000bf26270 */
[----:B------:R1:W5:Y:S01]  /*1b10*/  @!P4 LDG.E.U16 R23, desc[UR18][R82.64] ;  /* 0x000000125217c981 */ /* 0x000362000c1e1500 */
[C---:B------:R-:W-:Y:S02]  /*1b20*/  LOP3.LUT R89, R87.reuse, 0x24, RZ, 0xfc, !PT ;  /* 0x0000002457597812 */ /* 0x040fe400078efcff */
[----:B------:R-:W-:Y:S01]  /*1b30*/  PRMT R88, RZ, 0x7610, R88 ;  /* 0x00007610ff587816 */ /* 0x000fe20000000058 */
[----:B------:R1:W3:Y:S01]  /*1b40*/  @!P3 LDG.E.U16 R62, desc[UR18][R80.64] ;  /* 0x00000012503eb981 */ /* 0x0002e2000c1e1500 */
[----:B------:R-:W-:Y:S01]  /*1b50*/  LOP3.LUT R90, R87, 0x26, RZ, 0xfc, !PT ;  /* 0x00000026575a7812 */ /* 0x000fe200078efcff */
[----:B0-----:R-:W-:-:S02]  /*1b60*/  IMAD.WIDE R76, R106, 0x2, R74 ;  /* 0x000000026a4c7825 */ /* 0x001fc400078e024a */
[----:B------:R0:W5:Y:S01]  /*1b70*/  @!P2 LDG.E.U16 R68, desc[UR18][R78.64] ;  /* 0x000000124e44a981 */ /* 0x000162000c1e1500 */
[----:B-1----:R-:W-:Y:S02]  /*1b80*/  PRMT R82, RZ, 0x7610, R82 ;  /* 0x00007610ff527816 */ /* 0x002fe40000000052 */
[----:B------:R-:W-:Y:S01]  /*1b90*/  PRMT R83, RZ, 0x7610, R83 ;  /* 0x00007610ff537816 */ /* 0x000fe20000000053 */
[----:B------:R1:W5:Y:S01]  /*1ba0*/  @!P5 LDG.E.U16 R88, desc[UR18][R76.64] ;  /* 0x000000124c58d981 */ /* 0x000362000c1e1500 */
[----:B------:R-:W-:Y:S01]  /*1bb0*/  IMAD.WIDE R80, R108, 0x2, R74 ;  /* 0x000000026c507825 */ /* 0x000fe200078e024a */
[----:B------:R-:W-:-:S03]  /*1bc0*/  ISETP.GE.AND P3, PT, R89, UR17, PT ;  /* 0x0000001159007c0c */ /* 0x000fc6000bf66270 */
[--C-:B0-----:R-:W-:Y:S01]  /*1bd0*/  IMAD.WIDE R78, R107, 0x2, R74.reuse ;  /* 0x000000026b4e7825 */ /* 0x101fe200078e024a */
[----:B------:R-:W-:Y:S01]  /*1be0*/  ISETP.GE.AND P2, PT, R90, UR17, PT ;  /* 0x000000115a007c0c */ /* 0x000fe2000bf46270 */
[----:B------:R0:W5:Y:S01]  /*1bf0*/  @!P6 LDG.E.U16 R82, desc[UR18][R80.64] ;  /* 0x000000125052e981 */ /* 0x000162000c1e1500 */
[----:B------:R-:W-:Y:S01]  /*1c00*/  LOP3.LUT R89, R87, 0x28, RZ, 0xfc, !PT ;  /* 0x0000002857597812 */ /* 0x000fe200078efcff */
[----:B-1----:R-:W-:Y:S01]  /*1c10*/  IMAD.WIDE R76, R109, 0x2, R74 ;  /* 0x000000026d4c7825 */ /* 0x002fe200078e024a */
[----:B------:R-:W-:Y:S01]  /*1c20*/  LOP3.LUT R90, R87, 0x2a, RZ, 0xfc, !PT ;  /* 0x0000002a575a7812 */ /* 0x000fe200078efcff */
[----:B------:R1:W5:Y:S01]  /*1c30*/  @!P0 LDG.E.U16 R83, desc[UR18][R78.64] ;  /* 0x000000124e538981 */ /* 0x000362000c1e1500 */
[----:B------:R-:W-:Y:S02]  /*1c40*/  ISETP.GE.AND P0, PT, R89, UR17, PT ;  /* 0x0000001159007c0c */ /* 0x000fe4000bf06270 */
[----:B0-----:R-:W-:Y:S02]  /*1c50*/  PRMT R80, RZ, 0x7610, R80 ;  /* 0x00007610ff507816 */ /* 0x001fe40000000050 */
[----:B------:R-:W-:-:S02]  /*1c60*/  PRMT R81, RZ, 0x7610, R81 ;  /* 0x00007610ff517816 */ /* 0x000fc40000000051 */
[----:B------:R-:W-:Y:S01]  /*1c70*/  ISETP.GE.AND P4, PT, R90, UR17, PT ;  /* 0x000000115a007c0c */ /* 0x000fe2000bf86270 */
[----:B-1----:R-:W-:Y:S01]  /*1c80*/  IMAD.WIDE R78, R110, 0x2, R74 ;  /* 0x000000026e4e7825 */ /* 0x002fe200078e024a */
[----:B------:R0:W5:Y:S01]  /*1c90*/  @!P1 LDG.E.U16 R80, desc[UR18][R76.64] ;  /* 0x000000124c509981 */ /* 0x000162000c1e1500 */
[----:B------:R-:W-:Y:S02]  /*1ca0*/  PRMT R90, RZ, 0x7610, R90 ;  /* 0x00007610ff5a7816 */ /* 0x000fe4000000005a */
[----:B------:R-:W-:Y:S01]  /*1cb0*/  LOP3.LUT R91, R87, 0x2c, RZ, 0xfc, !PT ;  /* 0x0000002c575b7812 */ /* 0x000fe200078efcff */
[----:B------:R1:W5:Y:S01]  /*1cc0*/  @!P3 LDG.E.U16 R81, desc[UR18][R78.64] ;  /* 0x000000124e51b981 */ /* 0x000362000c1e1500 */
[----:B------:R-:W-:Y:S01]  /*1cd0*/  PRMT R89, RZ, 0x7610, R89 ;  /* 0x00007610ff597816 */ /* 0x000fe20000000059 */
[----:B0-----:R-:W-:Y:S01]  /*1ce0*/  IMAD.WIDE R76, R111, 0x2, R74 ;  /* 0x000000026f4c7825 */ /* 0x001fe200078e024a */
[----:B------:R-:W-:Y:S02]  /*1cf0*/  ISETP.GE.AND P1, PT, R91, UR17, PT ;  /* 0x000000115b007c0c */ /* 0x000fe4000bf26270 */
[----:B------:R-:W-:Y:S01]  /*1d00*/  PRMT R91, RZ, 0x7610, R91 ;  /* 0x00007610ff5b7816 */ /* 0x000fe2000000005b */
[----:B-1----:R-:W-:Y:S01]  /*1d10*/  IMAD.WIDE R78, R112, 0x2, R74 ;  /* 0x00000002704e7825 */ /* 0x002fe200078e024a */
[----:B------:R0:W5:Y:S01]  /*1d20*/  @!P2 LDG.E.U16 R90, desc[UR18][R76.64] ;  /* 0x000000124c5aa981 */ /* 0x000162000c1e1500 */
[----:B------:R-:W-:-:S03]  /*1d30*/  LOP3.LUT R92, R87, 0x2e, RZ, 0xfc, !PT ;  /* 0x0000002e575c7812 */ /* 0x000fc600078efcff */
[----:B------:R-:W5:Y:S01]  /*1d40*/  @!P0 LDG.E.U16 R89, desc[UR18][R78.64] ;  /* 0x000000124e598981 */ /* 0x000f62000c1e1500 */
[----:B------:R-:W-:Y:S01]  /*1d50*/  ISETP.GE.AND P0, PT, R92, UR17, PT ;  /* 0x000000115c007c0c */ /* 0x000fe2000bf06270 */
[----:B0-----:R-:W-:Y:S01]  /*1d60*/  IMAD.WIDE R76, R113, 0x2, R74 ;  /* 0x00000002714c7825 */ /* 0x001fe200078e024a */
[----:B------:R-:W-:-:S04]  /*1d70*/  PRMT R92, RZ, 0x7610, R92 ;  /* 0x00007610ff5c7816 */ /* 0x000fc8000000005c */
[----:B------:R0:W5:Y:S01]  /*1d80*/  @!P4 LDG.E.U16 R91, desc[UR18][R76.64] ;  /* 0x000000124c5bc981 */ /* 0x000162000c1e1500 */
[----:B------:R-:W-:Y:S01]  /*1d90*/  LOP3.LUT R93, R87, 0x30, RZ, 0xfc, !PT ;  /* 0x00000030575d7812 */ /* 0x000fe200078efcff */
[----:B0-----:R-:W-:-:S05]  /*1da0*/  IMAD.WIDE R76, R114, 0x2, R74 ;  /* 0x00000002724c7825 */ /* 0x001fca00078e024a */
[----:B------:R0:W5:Y:S01]  /*1db0*/  @!P1 LDG.E.U16 R92, desc[UR18][R76.64] ;  /* 0x000000124c5c9981 */ /* 0x000162000c1e1500 */
[----:B------:R-:W-:Y:S02]  /*1dc0*/  ISETP.GE.AND P1, PT, R93, UR17, PT ;  /* 0x000000115d007c0c */ /* 0x000fe4000bf26270 */
[----:B------:R-:W-:Y:S02]  /*1dd0*/  PRMT R93, RZ, 0x7610, R93 ;  /* 0x00007610ff5d7816 */ /* 0x000fe4000000005d */
[----:B------:R-:W-:Y:S01]  /*1de0*/  LOP3.LUT R78, R87, 0x32, RZ, 0xfc, !PT ;  /* 0x00000032574e7812 */ /* 0x000fe200078efcff */
[----:B0-----:R-:W-:Y:S01]  /*1df0*/  IMAD.WIDE R76, R115, 0x2, R74 ;  /* 0x00000002734c7825 */ /* 0x001fe200078e024a */
[----:B------:R-:W-:-:S04]  /*1e00*/  PRMT R98, RZ, 0x7610, R98 ;  /* 0x00007610ff627816 */ /* 0x000fc80000000062 */
[----:B------:R0:W5:Y:S01]  /*1e10*/  @!P0 LDG.E.U16 R93, desc[UR18][R76.64] ;  /* 0x000000124c5d8981 */ /* 0x000162000c1e1500 */
[----:B------:R-:W-:Y:S02]  /*1e20*/  ISETP.GE.AND P0, PT, R78, UR17, PT ;  /* 0x000000114e007c0c */ /* 0x000fe4000bf06270 */
[----:B------:R-:W-:Y:S01]  /*1e30*/  LOP3.LUT R78, R87, 0x34, RZ, 0xfc, !PT ;  /* 0x00000034574e7812 */ /* 0x000fe200078efcff */
[----:B0-----:R-:W-:Y:S01]  /*1e40*/  IMAD.WIDE R76, R116, 0x2, R74 ;  /* 0x00000002744c7825 */ /* 0x001fe200078e024a */
[----:B------:R-:W-:-:S04]  /*1e50*/  PRMT R96, RZ, 0x7610, R96 ;  /* 0x00007610ff607816 */ /* 0x000fc80000000060 */
[----:B------:R0:W5:Y:S01]  /*1e60*/  @!P1 LDG.E.U16 R98, desc[UR18][R76.64] ;  /* 0x000000124c629981 */ /* 0x000162000c1e1500 */
[----:B------:R-:W-:Y:S02]  /*1e70*/  ISETP.GE.AND P1, PT, R78, UR17, PT ;  /* 0x000000114e007c0c */ /* 0x000fe4000bf26270 */
[----:B------:R-:W-:Y:S02]  /*1e80*/  LOP3.LUT R78, R87, 0x36, RZ, 0xfc, !PT ;  /* 0x00000036574e7812 */ /* 0x000fe400078efcff */
[----:B------:R-:W-:Y:S01]  /*1e90*/  PRMT R97, RZ, 0x7610, R97 ;  /* 0x00007610ff617816 */ /* 0x000fe20000000061 */
[----:B0-----:R-:W-:-:S05]  /*1ea0*/  IMAD.WIDE R76, R117, 0x2, R74 ;  /* 0x00000002754c7825 */ /* 0x001fca00078e024a */
[----:B------:R0:W5:Y:S01]  /*1eb0*/  @!P0 LDG.E.U16 R96, desc[UR18][R76.64] ;  /* 0x000000124c608981 */ /* 0x000162000c1e1500 */
[----:B------:R-:W-:Y:S02]  /*1ec0*/  ISETP.GE.AND P0, PT, R78, UR17, PT ;  /* 0x000000114e007c0c */ /* 0x000fe4000bf06270 */
[----:B------:R-:W-:Y:S01]  /*1ed0*/  LOP3.LUT R78, R87, 0x38, RZ, 0xfc, !PT ;  /* 0x00000038574e7812 */ /* 0x000fe200078efcff */
[----:B0-----:R-:W-:Y:S01]  /*1ee0*/  IMAD.WIDE R76, R118, 0x2, R74 ;  /* 0x00000002764c7825 */ /* 0x001fe200078e024a */
[----:B------:R-:W-:-:S04]  /*1ef0*/  PRMT R99, RZ, 0x7610, R99 ;  /* 0x00007610ff637816 */ /* 0x000fc80000000063 */
[----:B------:R0:W5:Y:S01]  /*1f00*/  @!P1 LDG.E.U16 R97, desc[UR18][R76.64] ;  /* 0x000000124c619981 */ /* 0x000162000c1e1500 */
[----:B------:R-:W-:Y:S02]  /*1f10*/  ISETP.GE.AND P1, PT, R78, UR17, PT ;  /* 0x000000114e007c0c */ /* 0x000fe4000bf26270 */
[----:B------:R-:W-:Y:S01]  /*1f20*/  PRMT R102, RZ, 0x7610, R102 ;  /* 0x00007610ff667816 */ /* 0x000fe20000000066 */
[----:B0-----:R-:W-:-:S05]  /*1f30*/  IMAD.WIDE R76, R119, 0x2, R74 ;  /* 0x00000002774c7825 */ /* 0x001fca00078e024a */
[----:B------:R0:W5:Y:S02]  /*1f40*/  @!P0 LDG.E.U16 R99, desc[UR18][R76.64] ;  /* 0x000000124c638981 */ /* 0x000164000c1e1500 */
[----:B0-----:R-:W-:-:S05]  /*1f50*/  IMAD.WIDE R76, R120, 0x2, R74 ;  /* 0x00000002784c7825 */ /* 0x001fca00078e024a */
[----:B------:R0:W5:Y:S01]  /*1f60*/  @!P1 LDG.E.U16 R102, desc[UR18][R76.64] ;  /* 0x000000124c669981 */ /* 0x000162000c1e1500 */
[----:B------:R-:W-:-:S04]  /*1f70*/  LOP3.LUT R78, R87, 0x3a, RZ, 0xfc, !PT ;  /* 0x0000003a574e7812 */ /* 0x000fc800078efcff */
[----:B------:R-:W-:Y:S02]  /*1f80*/  ISETP.GE.AND P0, PT, R78, UR17, PT ;  /* 0x000000114e007c0c */ /* 0x000fe4000bf06270 */
[----:B------:R-:W-:Y:S02]  /*1f90*/  LOP3.LUT R78, R87, 0x3c, RZ, 0xfc, !PT ;  /* 0x0000003c574e7812 */ /* 0x000fe400078efcff */
[----:B------:R-:W-:Y:S01]  /*1fa0*/  PRMT R100, RZ, 0x7610, R100 ;  /* 0x00007610ff647816 */ /* 0x000fe20000000064 */
[----:B0-----:R-:W-:Y:S01]  /*1fb0*/  IMAD.WIDE R76, R121, 0x2, R74 ;  /* 0x00000002794c7825 */ /* 0x001fe200078e024a */
[----:B------:R-:W-:Y:S02]  /*1fc0*/  ISETP.GE.AND P1, PT, R78, UR17, PT ;  /* 0x000000114e007c0c */ /* 0x000fe4000bf26270 */
[----:B------:R-:W-:-:S05]  /*1fd0*/  LOP3.LUT R87, R87, 0x3e, RZ, 0xfc, !PT ;  /* 0x0000003e57577812 */ /* 0x000fca00078efcff */
[----:B------:R0:W5:Y:S01]  /*1fe0*/  @!P0 LDG.E.U16 R100, desc[UR18][R76.64] ;  /* 0x000000124c648981 */ /* 0x000162000c1e1500 */
[----:B------:R-:W-:Y:S02]  /*1ff0*/  ISETP.GE.AND P0, PT, R87, UR17, PT ;  /* 0x0000001157007c0c */ /* 0x000fe4000bf06270 */
[----:B------:R-:W-:Y:S02]  /*2000*/  PRMT R87, RZ, 0x7610, R87 ;  /* 0x00007610ff577816 */ /* 0x000fe40000000057 */
[----:B------:R-:W-:Y:S01]  /*2010*/  PRMT R101, RZ, 0x7610, R101 ;  /* 0x00007610ff657816 */ /* 0x000fe20000000065 */
[----:B0-----:R-:W-:-:S05]  /*2020*/  IMAD.WIDE R76, R122, 0x2, R74 ;  /* 0x000000027a4c7825 */ /* 0x001fca00078e024a */
[----:B------:R0:W5:Y:S01]  /*2030*/  @!P1 LDG.E.U16 R87, desc[UR18][R76.64] ;  /* 0x000000124c579981 */ /* 0x000162000c1e1500 */
[----:B------:R-:W-:Y:S02]  /*2040*/  IMAD.SHL.U32 R78, R94, 0x80, RZ ;  /* 0x000000805e4e7824 */ /* 0x000fe400078e00ff */
[----:B0-----:R-:W-:-:S03]  /*2050*/  IMAD.WIDE R76, R123, 0x2, R74 ;  /* 0x000000027b4c7825 */ /* 0x001fc600078e024a */
[----:B------:R-:W-:Y:S02]  /*2060*/  LOP3.LUT R79, R78, 0x6000, RZ, 0xc0, !PT ;  /* 0x000060004e4f7812 */ /* 0x000fe400078ec0ff */
[----:B------:R0:W5:Y:S01]  /*2070*/  @!P0 LDG.E.U16 R101, desc[UR18][R76.64] ;  /* 0x000000124c658981 */ /* 0x000162000c1e1500 */
[C---:B------:R-:W-:Y:S02]  /*2080*/  LOP3.LUT R78, R94.reuse, 0x3f, RZ, 0xc0, !PT ;  /* 0x0000003f5e4e7812 */ /* 0x040fe400078ec0ff */
[----:B------:R-:W-:-:S03]  /*2090*/  LOP3.LUT P0, RZ, R94, 0x100, RZ, 0xc0, !PT ;  /* 0x000001005eff7812 */ /* 0x000fc6000780c0ff */
[----:B------:R-:W-:Y:S01]  /*20a0*/  IMAD R78, R78, 0x2, R79 ;  /* 0x000000024e4e7824 */ /* 0x000fe200078e024f */
[----:B------:R-:W-:-:S04]  /*20b0*/  SEL R103, RZ, 0x90, !P0 ;  /* 0x00000090ff677807 */ /* 0x000fc80004000000 */
[----:B------:R-:W-:Y:S01]  /*20c0*/  LOP3.LUT R103, R78, R103, RZ, 0x3c, !PT ;  /* 0x000000674e677212 */ /* 0x000fe200078e3cff */
[----:B------:R-:W-:Y:S01]  /*20d0*/  BAR.SYNC.DEFER_BLOCKING 0x0 ;  /* 0x0000000000007b1d */ /* 0x000fe20000010000 */
[----:B------:R-:W-:-:S04]  /*20e0*/  LOP3.LUT R78, R94, 0x3f, RZ, 0xc0, !PT ;  /* 0x0000003f5e4e7812 */ /* 0x000fc800078ec0ff */
[----:B------:R-:W-:Y:S01]  /*20f0*/  ISETP.GE.AND P0, PT, R78, UR17, PT ;  /* 0x000000114e007c0c */ /* 0x000fe2000bf06270 */
[----:B0-----:R-:W-:Y:S02]  /*2100*/  IMAD.MOV.U32 R76, RZ, RZ, R65 ;  /* 0x000000ffff4c7224 */ /* 0x001fe400078e0041 */
[----:B------:R-:W-:Y:S02]  /*2110*/  IMAD.MOV.U32 R77, RZ, RZ, R59 ;  /* 0x000000ffff4d7224 */ /* 0x000fe400078e003b */
[----:B------:R-:W-:-:S04]  /*2120*/  IMAD.WIDE R78, R11, 0x2, R76 ;  /* 0x000000020b4e7825 */ /* 0x000fc800078e024c */
[--C-:B------:R-:W-:Y:S01]  /*2130*/  IMAD.MOV.U32 R65, RZ, RZ, R10.reuse ;  /* 0x000000ffff417224 */ /* 0x100fe200078e000a */
[----:B--2---:R0:W-:Y:S01]  /*2140*/  STS.U16 [R103+UR16+0x400], R63 ;  /* 0x0004003f67007988 */ /* 0x0041e20008000410 */
[----:B------:R-:W-:Y:S01]  /*2150*/  PRMT R10, RZ, 0x7610, R10 ;  /* 0x00007610ff0a7816 */ /* 0x000fe2000000000a */
[--C-:B0-----:R-:W-:Y:S01]  /*2160*/  IMAD.MOV.U32 R63, RZ, RZ, R9.reuse ;  /* 0x000000ffff3f7224 */ /* 0x101fe200078e0009 */
[----:B------:R-:W-:Y:S01]  /*2170*/  PRMT R9, RZ, 0x7610, R9 ;  /* 0x00007610ff097816 */ /* 0x000fe20000000009 */
[----:B----4-:R0:W-:Y:S02]  /*2180*/  STS.U16 [R103+UR16+0x800], R71 ;  /* 0x0008004767007988 */ /* 0x0101e40008000410 */
[----:B0-----:R-:W-:-:S06]  /*2190*/  PRMT R71, RZ, 0x7610, R71 ;  /* 0x00007610ff477816 */ /* 0x001fcc0000000047 */
[----:B------:R0:W2:Y:S04]  /*21a0*/  @!P0 LDG.E.U16 R71, desc[UR18][R78.64] ;  /* 0x000000124e478981 */ /* 0x0000a8000c1e1500 */
[----:B---3--:R1:W-:Y:S02]  /*21b0*/  STS.U16 [R103+UR16+0xc00], R62 ;  /* 0x000c003e67007988 */ /* 0x0083e40008000410 */
[----:B-1----:R-:W-:-:S04]  /*21c0*/  IMAD.MOV.U32 R62, RZ, RZ, R73 ;  /* 0x000000ffff3e7224 */ /* 0x002fc800078e0049 */
[----:B0-----:R-:W-:-:S05]  /*21d0*/  IMAD.WIDE R78, R11, 0x2, R62 ;  /* 0x000000020b4e7825 */ /* 0x001fca00078e023e */
[----:B------:R0:W3:Y:S02]  /*21e0*/  @!P0 LDG.E.U16 R9, desc[UR18][R78.64] ;  /* 0x000000124e098981 */ /* 0x0000e4000c1e1500 */
[----:B0-----:R-:W-:-:S05]  /*21f0*/  IMAD.WIDE R78, R11, 0x2, R64 ;  /* 0x000000020b4e7825 */ /* 0x001fca00078e0240 */
[----:B------:R0:W4:Y:S01]  /*2200*/  @!P0 LDG.E.U16 R10, desc[UR18][R78.64] ;  /* 0x000000124e0a8981 */ /* 0x000122000c1e1500 */
[----:B------:R-:W-:-:S03]  /*2210*/  LOP3.LUT R73, R103, 0x20, RZ, 0x3c, !PT ;  /* 0x0000002067497812 */ /* 0x000fc600078e3cff */
[----:B------:R1:W-:Y:S01]  /*2220*/  STS.U16 [R103+UR16], R85 ;  /* 0x0000005567007988 */ /* 0x0003e20008000410 */
[--C-:B0-----:R-:W-:Y:S02]  /*2230*/  IMAD.MOV.U32 R78, RZ, RZ, R60.reuse ;  /* 0x000000ffff4e7224 */ /* 0x101fe400078e003c */
[----:B------:R-:W-:Y:S01]  /*2240*/  IMAD.MOV.U32 R79, RZ, RZ, R7 ;  /* 0x000000ffff4f7224 */ /* 0x000fe200078e0007 */
[----:B------:R-:W-:Y:S01]  /*2250*/  PRMT R60, RZ, 0x7610, R60 ;  /* 0x00007610ff3c7816 */ /* 0x000fe2000000003c */
[----:B------:R-:W-:Y:S02]  /*2260*/  IMAD.MOV.U32 R7, RZ, RZ, R6 ;  /* 0x000000ffff077224 */ /* 0x000fe400078e0006 */
[----:B------:R-:W-:Y:S01]  /*2270*/  IMAD.WIDE R94, R11, 0x2, R78 ;  /* 0x000000020b5e7825 */ /* 0x000fe200078e024e */
[----:B-----5:R0:W-:Y:S03]  /*2280*/  STS.U16 [R103+UR16+0x1000], R82 ;  /* 0x0010005267007988 */ /* 0x0201e60008000410 */
[----:B-1----:R-:W-:Y:S01]  /*2290*/  IMAD.MOV.U32 R85, RZ, RZ, R4 ;  /* 0x000000ffff557224 */ /* 0x002fe200078e0004 */
[----:B------:R-:W-:Y:S01]  /*22a0*/  STS.U16 [R103+UR16+0x1400], R89 ;  /* 0x0014005967007988 */ /* 0x000fe20008000410 */
[----:B------:R-:W-:-:S02]  /*22b0*/  IMAD.MOV.U32 R6, RZ, RZ, R66 ;  /* 0x000000ffff067224 */ /* 0x000fc400078e0042 */
[--C-:B------:R-:W-:Y:S01]  /*22c0*/  IMAD.MOV.U32 R4, RZ, RZ, R67.reuse ;  /* 0x000000ffff047224 */ /* 0x100fe200078e0043 */
[----:B------:R1:W5:Y:S01]  /*22d0*/  @!P0 LDG.E.U16 R60, desc[UR18][R94.64] ;  /* 0x000000125e3c8981 */ /* 0x000362000c1e1500 */
[----:B------:R-:W-:Y:S02]  /*22e0*/  PRMT R66, RZ, 0x7610, R66 ;  /* 0x00007610ff427816 */ /* 0x000fe40000000042 */
[----:B------:R-:W-:Y:S02]  /*22f0*/  PRMT R67, RZ, 0x7610, R67 ;  /* 0x00007610ff437816 */ /* 0x000fe40000000043 */
[----:B0-----:R-:W-:Y:S01]  /*2300*/  PRMT R82, RZ, 0x7610, R82 ;  /* 0x00007610ff527816 */ /* 0x001fe20000000052 */
[----:B-1----:R-:W-:-:S05]  /*2310*/  IMAD.WIDE R94, R11, 0x2, R6 ;  /* 0x000000020b5e7825 */ /* 0x002fca00078e0206 */
[----:B------:R0:W5:Y:S02]  /*2320*/  @!P0 LDG.E.U16 R66, desc[UR18][R94.64] ;  /* 0x000000125e428981 */ /* 0x000164000c1e1500 */
[----:B0-----:R-:W-:-:S05]  /*2330*/  IMAD.WIDE R94, R11, 0x2, R84 ;  /* 0x000000020b5e7825 */ /* 0x001fca00078e0254 */
[----:B------:R-:W5:Y:S04]  /*2340*/  @!P0 LDG.E.U16 R82, desc[UR18][R94.64] ;  /* 0x000000125e528981 */ /* 0x000f68000c1e1500 */
[----:B------:R-:W-:Y:S04]  /*2350*/  STS.U16 [R103+UR16+0x1800], R98 ;  /* 0x0018006267007988 */ /* 0x000fe80008000410 */
[----:B------:R-:W-:Y:S04]  /*2360*/  STS.U16 [R103+UR16+0x1c00], R102 ;  /* 0x001c006667007988 */ /* 0x000fe80008000410 */
[----:B------:R0:W-:Y:S04]  /*2370*/  STS.U16 [R73+UR16+0x500], R58 ;  /* 0x0005003a49007988 */ /* 0x0001e80008000410 */
[----:B------:R1:W-:Y:S01]  /*2380*/  STS.U16 [R73+UR16+0x100], R3 ;  /* 0x0001000349007988 */ /* 0x0003e20008000410 */
[----:B0-----:R-:W-:-:S04]  /*2390*/  IMAD.WIDE R58, R11, 0x2, R4 ;  /* 0x000000020b3a7825 */ /* 0x001fc800078e0204 */
[----:B-1----:R-:W-:Y:S01]  /*23a0*/  IMAD.MOV.U32 R3, RZ, RZ, R2 ;  /* 0x000000ffff037224 */ /* 0x002fe200078e0002 */
[----:B------:R0:W5:Y:S01]  /*23b0*/  @!P0 LDG.E.U16 R67, desc[UR18][R58.64] ;  /* 0x000000123a438981 */ /* 0x000162000c1e1500 */
[--C-:B------:R-:W-:Y:S01]  /*23c0*/  IMAD.MOV.U32 R2, RZ, RZ, R61.reuse ;  /* 0x000000ffff027224 */ /* 0x100fe200078e003d */
[----:B------:R-:W-:-:S03]  /*23d0*/  PRMT R61, RZ, 0x7610, R61 ;  /* 0x00007610ff3d7816 */ /* 0x000fc6000000003d */
[----:B0-----:R-:W-:-:S05]  /*23e0*/  IMAD.WIDE R58, R11, 0x2, R2 ;  /* 0x000000020b3a7825 */ /* 0x001fca00078e0202 */
[----:B------:R0:W5:Y:S01]  /*23f0*/  @!P0 LDG.E.U16 R61, desc[UR18][R58.64] ;  /* 0x000000123a3d8981 */ /* 0x000162000c1e1500 */
[----:B------:R-:W1:Y:S03]  /*2400*/  S2R R98, SR_TID.X ;  /* 0x0000000000627919 */ /* 0x000e660000002100 */
[----:B------:R-:W-:Y:S01]  /*2410*/  STS.U16 [R73+UR16+0x900], R57 ;  /* 0x0009003949007988 */ /* 0x000fe20008000410 */
[----:B0-----:R-:W-:-:S03]  /*2420*/  LOP3.LUT R58, R103, 0x60, RZ, 0x3c, !PT ;  /* 0x00000060673a7812 */ /* 0x001fc600078e3cff */
[----:B------:R0:W-:Y:S04]  /*2430*/  STS.U16 [R73+UR16+0xd00], R23 ;  /* 0x000d001749007988 */ /* 0x0001e80008000410 */
[----:B------:R-:W-:Y:S04]  /*2440*/  STS.U16 [R73+UR16+0x1100], R80 ;  /* 0x0011005049007988 */ /* 0x000fe80008000410 */
[----:B------:R-:W-:Y:S01]  /*2450*/  STS.U16 [R73+UR16+0x1500], R91 ;  /* 0x0015005b49007988 */ /* 0x000fe20008000410 */
[----:B------:R-:W-:Y:S01]  /*2460*/  USHF.L.U32 UR4, UR24, 0x7, URZ ;  /* 0x0000000718047899 */ /* 0x000fe2000800063f */
[----:B0-----:R-:W0:Y:S02]  /*2470*/  LDC R23, c[0x0][0x238] ;  /* 0x00008e00ff177b82 */ /* 0x001e240000000800 */
[----:B------:R-:W-:Y:S01]  /*2480*/  STS.U16 [R73+UR16+0x1900], R96 ;  /* 0x0019006049007988 */ /* 0x000fe20008000410 */
[----:B-1----:R-:W-:-:S02]  /*2490*/  LOP3.LUT R89, R98, 0x1ff, RZ, 0xc0, !PT ;  /* 0x000001ff62597812 */ /* 0x002fc400078ec0ff */
[----:B------:R-:W-:-:S03]  /*24a0*/  LOP3.LUT R57, R98, 0x1c0, RZ, 0xc0, !PT ;  /* 0x000001c062397812 */ /* 0x000fc600078ec0ff */
[----:B------:R-:W-:Y:S01]  /*24b0*/  IMAD.SHL.U32 R89, R89, 0x2, RZ ;  /* 0x0000000259597824 */ /* 0x000fe200078e00ff */
[----:B------:R-:W-:Y:S02]  /*24c0*/  SHF.R.U32.HI R94, RZ, 0x2, R57 ;  /* 0x00000002ff5e7819 */ /* 0x000fe40000011639 */
[----:B------:R-:W-:Y:S02]  /*24d0*/  LOP3.LUT R57, R103, 0x40, RZ, 0x3c, !PT ;  /* 0x0000004067397812 */ /* 0x000fe400078e3cff */
[----:B------:R-:W-:Y:S01]  /*24e0*/  LOP3.LUT R89, R89, R94, RZ, 0x3c, !PT ;  /* 0x0000005e59597212 */ /* 0x000fe200078e3cff */
[----:B------:R-:W-:Y:S04]  /*24f0*/  STS.U16 [R73+UR16+0x1d00], R100 ;  /* 0x001d006449007988 */ /* 0x000fe80008000410 */
        /* <DEDUP_REMOVED lines=16> */
[----:B--2---:R-:W-:Y:S04]  /*2600*/  STS.U16 [R89+UR16+0x8000], R71 ;  /* 0x0080004759007988 */ /* 0x004fe80008000410 */
[----:B---3--:R-:W-:Y:S04]  /*2610*/  STS.U16 [R89+UR16+0x8400], R9 ;  /* 0x0084000959007988 */ /* 0x008fe80008000410 */
[----:B----4-:R-:W-:Y:S04]  /*2620*/  STS.U16 [R89+UR16+0x8800], R10 ;  /* 0x0088000a59007988 */ /* 0x010fe80008000410 */
[----:B-----5:R-:W-:Y:S04]  /*2630*/  STS.U16 [R89+UR16+0x8c00], R60 ;  /* 0x008c003c59007988 */ /* 0x020fe80008000410 */
[----:B------:R1:W-:Y:S04]  /*2640*/  STS.U16 [R89+UR16+0x9000], R66 ;  /* 0x0090004259007988 */ /* 0x0003e80008000410 */
[----:B------:R-:W-:Y:S01]  /*2650*/  STS.U16 [R89+UR16+0x9400], R82 ;  /* 0x0094005259007988 */ /* 0x000fe20008000410 */
[----:B------:R-:W-:-:S04]  /*2660*/  ULOP3.LUT UR4, UR4, 0x600, URZ, 0xc0, !UPT ;  /* 0x0000060004047892 */ /* 0x000fc8000f8ec03f */
[----:B------:R-:W-:-:S04]  /*2670*/  ULEA.HI UR4, UR16, UR4, URZ, 0x1c ;  /* 0x0000000410047291 */ /* 0x000fc8000f8fe03f */
[----:B------:R-:W-:Y:S01]  /*2680*/  ULOP3.LUT UR12, UR4, 0x3fff, URZ, 0xc0, !UPT ;  /* 0x00003fff040c7892 */ /* 0x000fe2000f8ec03f */
[----:B------:R-:W-:Y:S01]  /*2690*/  UMOV UR15, 0x40000040 ;  /* 0x40000040000f7882 */ /* 0x000fe20000000000 */
[----:B------:R-:W-:Y:S01]  /*26a0*/  UMOV UR13, 0x40000040 ;  /* 0x40000040000d7882 */ /* 0x000fe20000000000 */
[----:B------:R-:W-:Y:S04]  /*26b0*/  STS.U16 [R89+UR16+0x9800], R67 ;  /* 0x0098004359007988 */ /* 0x000fe80008000410 */
[----:B------:R2:W-:Y:S01]  /*26c0*/  STS.U16 [R89+UR16+0x9c00], R61 ;  /* 0x009c003d59007988 */ /* 0x0005e20008000410 */
[----:B------:R3:W-:Y:S06]  /*26d0*/  MEMBAR.ALL.CTA ;  /* 0x0000000000007992 */ /* 0x0007ec0000008000 */
[----:B---3--:R-:W3:Y:S02]  /*26e0*/  FENCE.VIEW.ASYNC.S ;  /* 0x00000000000073c6 */ /* 0x008ee40000000000 */
[----:B---3--:R-:W-:Y:S06]  /*26f0*/  BAR.SYNC.DEFER_BLOCKING 0x0 ;  /* 0x0000000000007b1d */ /* 0x008fec0000010000 */
[----:B------:R-:W-:-:S06]  /*2700*/  WARPGROUP.ARRIVE ;  /* 0x00000000000079c5 */ /* 0x000fcc0000000000 */
[----:B------:R-:W-:Y:S01]  /*2710*/  HGMMA.64x64x16.F32.BF16 R24, gdesc[UR12].tnspA, R24 ;  /* 0x20e000000c1879f0 */ /* 0x000fe20008701818 */
[----:B------:R-:W-:Y:S01]  /*2720*/  UIADD3 UR12, UP0, UR12, 0x80, URZ ;  /* 0x000000800c0c7890 */ /* 0x000fe2000ff1e03f */
[----:B------:R-:W-:-:S03]  /*2730*/  UMOV UR4, URZ ;  /* 0x0000003f00047c82 */ /* 0x000fc60008000000 */
[----:B------:R-:W-:-:S03]  /*2740*/  UIADD3.X UR5, UR4, 0x40000040, URZ, UP0, !UPT ;  /* 0x4000004004057890 */ /* 0x000fc600087fe43f */
[----:B------:R-:W-:-:S06]  /*2750*/  UMOV UR4, UR12 ;  /* 0x0000000c00047c82 */ /* 0x000fcc0008000000 */
[----:B------:R-:W-:Y:S01]  /*2760*/  HGMMA.64x64x16.F32.BF16 R24, gdesc[UR4].tnspA, R24 ;  /* 0x20e00000041879f0 */ /* 0x000fe20008701818 */
[----:B------:R-:W-:Y:S02]  /*2770*/  UIADD3.64 UR20, UR4, 0x80, URZ ;  /* 0x0000008004147897 */ /* 0x000fe4000fffe03f */
[----:B------:R-:W-:-:S07]  /*2780*/  UIADD3.64 UR8, UR4, 0x100, URZ ;  /* 0x0000010004087897 */ /* 0x000fce000fffe03f */
[----:B------:R-:W-:Y:S01]  /*2790*/  HGMMA.64x64x16.F32.BF16 R24, gdesc[UR20].tnspA, R24 ;  /* 0x20e00000141879f0 */ /* 0x000fe20008701818 */
[----:B------:R-:W-:-:S05]  /*27a0*/  VIADD R8, R8, 0xffffffff ;  /* 0xffffffff08087836 */ /* 0x000fca0000000000 */
[----:B------:R-:W-:Y:S01]  /*27b0*/  ISETP.NE.U32.AND P0, PT, R8, RZ, PT ;  /* 0x000000ff0800720c */ /* 0x000fe20003f05070 */
[----:B------:R-:W-:Y:S01]  /*27c0*/  HGMMA.64x64x16.F32.BF16 R24, gdesc[UR8].tnspA, R24, gsb0 ;  /* 0x20e00000081879f0 */ /* 0x000fe20008001818 */
[----:B------:R-:W-:Y:S01]  /*27d0*/  IMAD.WIDE R6, R125, 0x2, R6 ;  /* 0x000000027d067825 */ /* 0x000fe200078e0206 */
[----:B------:R-:W-:-:S03]  /*27e0*/  UIADD3 UR17, UR17, -0x40, URZ ;  /* 0xffffffc011117890 */ /* 0x000fc6000fffe03f */
[----:B------:R-:W-:-:S04]  /*27f0*/  IMAD.WIDE R2, R125, 0x2, R2 ;  /* 0x000000027d027825 */ /* 0x000fc800078e0202 */
[----:B------:R-:W-:-:S04]  /*2800*/  IMAD.WIDE R4, R125, 0x2, R4 ;  /* 0x000000027d047825 */ /* 0x000fc800078e0204 */
[----:B------:R-:W-:-:S04]  /*2810*/  IMAD.WIDE R64, R125, 0x2, R64 ;  /* 0x000000027d407825 */ /* 0x000fc800078e0240 */
[----:B------:R-:W-:-:S04]  /*2820*/  IMAD.WIDE R84, R125, 0x2, R84 ;  /* 0x000000027d547825 */ /* 0x000fc800078e0254 */
[----:B------:R-:W-:-:S04]  /*2830*/  IMAD.WIDE R78, R125, 0x2, R78 ;  /* 0x000000027d4e7825 */ /* 0x000fc800078e024e */
[----:B------:R-:W-:-:S04]  /*2840*/  IMAD.WIDE R62, R125, 0x2, R62 ;  /* 0x000000027d3e7825 */ /* 0x000fc800078e023e */
[----:B0-----:R-:W-:Y:S02]  /*2850*/  IMAD.SHL.U32 R23, R23, 0x40, RZ ;  /* 0x0000004017177824 */ /* 0x001fe400078e00ff */
[----:B------:R-:W-:-:S04]  /*2860*/  IMAD.WIDE R76, R125, 0x2, R76 ;  /* 0x000000027d4c7825 */ /* 0x000fc800078e024c */
[----:B-1----:R-:W-:Y:S02]  /*2870*/  IMAD.MOV.U32 R66, RZ, RZ, R6 ;  /* 0x000000ffff427224 */ /* 0x002fe400078e0006 */
[----:B--2---:R-:W-:Y:S02]  /*2880*/  IMAD.MOV.U32 R61, RZ, RZ, R2 ;  /* 0x000000ffff3d7224 */ /* 0x004fe400078e0002 */
[----:B------:R-:W-:Y:S02]  /*2890*/  IMAD.MOV.U32 R67, RZ, RZ, R4 ;  /* 0x000000ffff437224 */ /* 0x000fe400078e0004 */
[----:B------:R-:W-:Y:S02]  /*28a0*/  IMAD.MOV.U32 R6, RZ, RZ, R7 ;  /* 0x000000ffff067224 */ /* 0x000fe400078e0007 */
[----:B------:R-:W-:Y:S02]  /*28b0*/  IMAD.MOV.U32 R10, RZ, RZ, R65 ;  /* 0x000000ffff0a7224 */ /* 0x000fe400078e0041 */
[----:B------:R-:W-:-:S02]  /*28c0*/  IMAD.MOV.U32 R2, RZ, RZ, R3 ;  /* 0x000000ffff027224 */ /* 0x000fc400078e0003 */
[----:B------:R-:W-:Y:S02]  /*28d0*/  IMAD.MOV.U32 R4, RZ, RZ, R85 ;  /* 0x000000ffff047224 */ /* 0x000fe400078e0055 */
[----:B------:R-:W-:Y:S02]  /*28e0*/  IMAD.MOV.U32 R60, RZ, RZ, R78 ;  /* 0x000000ffff3c7224 */ /* 0x000fe400078e004e */
[----:B------:R-:W-:Y:S02]  /*28f0*/  IMAD.MOV.U32 R7, RZ, RZ, R79 ;  /* 0x000000ffff077224 */ /* 0x000fe400078e004f */
[----:B------:R-:W-:-:S04]  /*2900*/  IMAD.WIDE R74, R23, 0x2, R74 ;  /* 0x00000002174a7825 */ /* 0x000fc800078e024a */
[----:B------:R-:W-:Y:S02]  /*2910*/  IMAD.MOV.U32 R73, RZ, RZ, R62 ;  /* 0x000000ffff497224 */ /* 0x000fe400078e003e */
[----:B------:R-:W-:Y:S02]  /*2920*/  IMAD.MOV.U32 R9, RZ, RZ, R63 ;  /* 0x000000ffff097224 */ /* 0x000fe400078e003f */
[----:B------:R-:W-:Y:S02]  /*2930*/  IMAD.MOV.U32 R65, RZ, RZ, R76 ;  /* 0x000000ffff417224 */ /* 0x000fe400078e004c */
[----:B------:R-:W-:Y:S01]  /*2940*/  IMAD.MOV.U32 R59, RZ, RZ, R77 ;  /* 0x000000ffff3b7224 */ /* 0x000fe200078e004d */
[----:B------:R-:W-:Y:S02]  /*2950*/  WARPGROUP.DEPBAR.LE gsb0, 0x0 ;  /* 0x00008000000079c5 */ /* 0x000fe40000010000 */
[----:B------:R-:W-:Y:S05]  /*2960*/  @P0 BRA `(.L_x_1) ;  /* 0xffffffec00340947 */ /* 0x000fea000383ffff */
[----:B------:R-:W-:Y:S02]  /*2970*/  F2FP.BF16.F32.PACK_AB R51, R55, R51 ;  /* 0x000000333733723e */ /* 0x000fe400000010ff */
[----:B------:R-:W-:Y:S02]  /*2980*/  F2FP.BF16.F32.PACK_AB R50, R54, R50 ;  /* 0x000000323632723e */ /* 0x000fe400000010ff */
[----:B------:R-:W-:Y:S02]  /*2990*/  F2FP.BF16.F32.PACK_AB R49, R53, R49 ;  /* 0x000000313531723e */ /* 0x000fe400000010ff */
[----:B------:R-:W-:Y:S02]  /*29a0*/  F2FP.BF16.F32.PACK_AB R48, R52, R48 ;  /* 0x000000303430723e */ /* 0x000fe400000010ff */
[----:B------:R-:W-:Y:S02]  /*29b0*/  F2FP.BF16.F32.PACK_AB R43, R47, R43 ;  /* 0x0000002b2f2b723e */ /* 0x000fe400000010ff */
[----:B------:R-:W-:-:S02]  /*29c0*/  F2FP.BF16.F32.PACK_AB R42, R46, R42 ;  /* 0x0000002a2e2a723e */ /* 0x000fc400000010ff */
        /* <DEDUP_REMOVED lines=9> */
[----:B------:R-:W-:-:S07]  /*2a60*/  F2FP.BF16.F32.PACK_AB R28, R28, R24 ;  /* 0x000000181c1c723e */ /* 0x000fce00000010ff */
.L_x_0:
[----:B------:R-:W2:Y:S01]  /*2a70*/  LDL.LU R6, [R1] ;  /* 0x0000000001067983 */ /* 0x000ea20000300800 */
[----:B------:R-:W-:Y:S01]  /*2a80*/  ULDC UR4, c[0x0][0x244] ;  /* 0x0000910000047ab9 */ /* 0x000fe20000000800 */
[----:B------:R-:W-:Y:S01]  /*2a90*/  ULDC.64 UR6, c[0x0][0x228] ;  /* 0x00008a0000067ab9 */ /* 0x000fe20000000a00 */
[----:B------:R-:W1:Y:S02]  /*2aa0*/  S2R R7, SR_TID.X ;  /* 0x0000000000077919 */ /* 0x000e640000002100 */
[C---:B-1----:R-:W-:Y:S02]  /*2ab0*/  IMAD.SHL.U32 R2, R7.reuse, 0x10, RZ ;  /* 0x0000001007027824 */ /* 0x042fe400078e00ff */
[C---:B------:R-:W-:Y:S02]  /*2ac0*/  IMAD.SHL.U32 R4, R7.reuse, 0x200, RZ ;  /* 0x0000020007047824 */ /* 0x040fe400078e00ff */
[----:B------:R-:W-:Y:S01]  /*2ad0*/  IMAD.SHL.U32 R3, R7, 0x8, RZ ;  /* 0x0000000807037824 */ /* 0x000fe200078e00ff */
[----:B------:R-:W-:-:S02]  /*2ae0*/  LOP3.LUT R2, R2, 0x70, RZ, 0xc0, !PT ;  /* 0x0000007002027812 */ /* 0x000fc400078ec0ff */
[----:B------:R-:W-:Y:S02]  /*2af0*/  LOP3.LUT R5, R4, 0x1000, RZ, 0xc0, !PT ;  /* 0x0000100004057812 */ /* 0x000fe400078ec0ff */
[----:B------:R-:W-:Y:S02]  /*2b00*/  LOP3.LUT R3, R3, 0xf80, RZ, 0xc0, !PT ;  /* 0x00000f8003037812 */ /* 0x000fe400078ec0ff */
[----:B------:R-:W-:-:S05]  /*2b10*/  IADD3 R2, R5, UR16, R2 ;  /* 0x0000001005027c10 */ /* 0x000fca000fffe002 */
[----:B------:R-:W-:Y:S01]  /*2b20*/  IMAD.IADD R59, R3, 0x1, R2 ;  /* 0x00000001033b7824 */ /* 0x000fe200078e0202 */
[----:B------:R-:W-:Y:S01]  /*2b30*/  BAR.SYNC.DEFER_BLOCKING 0x0 ;  /* 0x0000000000007b1d */ /* 0x000fe20000010000 */
[----:B------:R-:W-:-:S05]  /*2b40*/  LOP3.LUT R25, R7, 0x1ff, RZ, 0xc0, !PT ;  /* 0x000001ff07197812 */ /* 0x000fca00078ec0ff */
[----:B------:R1:W-:Y:S01]  /*2b50*/  STSM.16.M88.4 [R59], R28 ;  /* 0x0000001c3b007844 */ /* 0x0003e20000000200 */
[----:B------:R-:W-:Y:S01]  /*2b60*/  LEA R25, R25, UR16, 0x4 ;  /* 0x0000001019197c11 */ /* 0x000fe2000f8e20ff */
[----:B------:R-:W-:Y:S01]  /*2b70*/  BAR.SYNC.DEFER_BLOCKING 0x0 ;  /* 0x0000000000007b1d */ /* 0x000fe20000010000 */
[----:B------:R-:W-:-:S04]  /*2b80*/  SHF.R.U32.HI R11, RZ, 0x8, R7 ;  /* 0x00000008ff0b7819 */ /* 0x000fc80000011607 */
[----:B------:R-:W-:-:S04]  /*2b90*/  SGXT.U32 R11, R11, 0x1 ;  /* 0x000000010b0b781a */ /* 0x000fc80000000000 */
[C-C-:B------:R-:W-:Y:S02]  /*2ba0*/  LOP3.LUT R8, R0.reuse, 0x4, R11.reuse, 0xfe, !PT ;  /* 0x0000000400087812 */ /* 0x140fe400078efe0b */
[C-C-:B------:R-:W-:Y:S02]  /*2bb0*/  LOP3.LUT R9, R0.reuse, 0x2, R11.reuse, 0xfe, !PT ;  /* 0x0000000200097812 */ /* 0x140fe400078efe0b */
[C---:B------:R-:W-:Y:S02]  /*2bc0*/  LOP3.LUT R10, R0.reuse, R11, RZ, 0xfc, !PT ;  /* 0x0000000b000a7212 */ /* 0x040fe400078efcff */
[C-C-:B------:R-:W-:Y:S02]  /*2bd0*/  LOP3.LUT R3, R0.reuse, 0x3e, R11.reuse, 0xfe, !PT ;  /* 0x0000003e00037812 */ /* 0x140fe400078efe0b */
[C-C-:B------:R-:W-:Y:S02]  /*2be0*/  LOP3.LUT R2, R0.reuse, 0x3c, R11.reuse, 0xfe, !PT ;  /* 0x0000003c00027812 */ /* 0x140fe400078efe0b */
[----:B------:R-:W-:-:S02]  /*2bf0*/  LOP3.LUT R16, R0, 0x3a, R11, 0xfe, !PT ;  /* 0x0000003a00107812 */ /* 0x000fc400078efe0b */
[C-C-:B------:R-:W-:Y:S02]  /*2c00*/  LOP3.LUT R19, R0.reuse, 0x38, R11.reuse, 0xfe, !PT ;  /* 0x0000003800137812 */ /* 0x140fe400078efe0b */
[C-C-:B------:R-:W-:Y:S02]  /*2c10*/  LOP3.LUT R18, R0.reuse, 0x36, R11.reuse, 0xfe, !PT ;  /* 0x0000003600127812 */ /* 0x140fe400078efe0b */
[C-C-:B------:R-:W-:Y:S02]  /*2c20*/  LOP3.LUT R20, R0.reuse, 0x34, R11.reuse, 0xfe, !PT ;  /* 0x0000003400147812 */ /* 0x140fe400078efe0b */
[C-C-:B------:R-:W-:Y:S02]  /*2c30*/  LOP3.LUT R21, R0.reuse, 0x32, R11.reuse, 0xfe, !PT ;  /* 0x0000003200157812 */ /* 0x140fe400078efe0b */
[C-C-:B------:R-:W-:Y:S02]  /*2c40*/  LOP3.LUT R23, R0.reuse, 0x30, R11.reuse, 0xfe, !PT ;  /* 0x0000003000177812 */ /* 0x140fe400078efe0b */
[----:B------:R-:W-:-:S02]  /*2c50*/  LOP3.LUT R24, R0, 0x2e, R11, 0xfe, !PT ;  /* 0x0000002e00187812 */ /* 0x000fc400078efe0b */
[C-C-:B------:R-:W-:Y:S02]  /*2c60*/  LOP3.LUT R22, R0.reuse, 0x2c, R11.reuse, 0xfe, !PT ;  /* 0x0000002c00167812 */ /* 0x140fe400078efe0b */
[C-C-:B------:R-:W-:Y:S02]  /*2c70*/  LOP3.LUT R26, R0.reuse, 0x2a, R11.reuse, 0xfe, !PT ;  /* 0x0000002a001a7812 */ /* 0x140fe400078efe0b */
[C-C-:B------:R-:W-:Y:S02]  /*2c80*/  LOP3.LUT R27, R0.reuse, 0x28, R11.reuse, 0xfe, !PT ;  /* 0x00000028001b7812 */ /* 0x140fe400078efe0b */
[C-C-:B-1----:R-:W-:Y:S02]  /*2c90*/  LOP3.LUT R28, R0.reuse, 0x26, R11.reuse, 0xfe, !PT ;  /* 0x00000026001c7812 */ /* 0x142fe400078efe0b */
        /* <DEDUP_REMOVED lines=11> */
[C-C-:B------:R-:W-:Y:S02]  /*2d50*/  LOP3.LUT R56, R0.reuse, 0xe, R11.reuse, 0xfe, !PT ;  /* 0x0000000e00387812 */ /* 0x140fe400078efe0b */
[C-C-:B0-----:R-:W-:Y:S02]  /*2d60*/  LOP3.LUT R57, R0.reuse, 0xc, R11.reuse, 0xfe, !PT ;  /* 0x0000000c00397812 */ /* 0x141fe400078efe0b */
[----:B------:R-:W-:-:S02]  /*2d70*/  LOP3.LUT R58, R0, 0xa, R11, 0xfe, !PT ;  /* 0x0000000a003a7812 */ /* 0x000fc400078efe0b */
[C-C-:B------:R-:W-:Y:S02]  /*2d80*/  LOP3.LUT R37, R0.reuse, 0x8, R11.reuse, 0xfe, !PT ;  /* 0x0000000800257812 */ /* 0x140fe400078efe0b */
[----:B------:R-:W-:Y:S02]  /*2d90*/  LOP3.LUT R36, R0, 0x6, R11, 0xfe, !PT ;  /* 0x0000000600247812 */ /* 0x000fe400078efe0b */
[C---:B--2---:R-:W-:Y:S01]  /*2da0*/  ISETP.GE.AND P0, PT, R6.reuse, UR6, PT ;  /* 0x0000000606007c0c */ /* 0x044fe2000bf06270 */
[----:B------:R-:W-:Y:S01]  /*2db0*/  IMAD R17, R6, UR4, RZ ;  /* 0x0000000406117c24 */ /* 0x000fe2000f8e02ff */
[----:B------:R-:W-:Y:S01]  /*2dc0*/  ULDC.64 UR4, c[0x0][0x220] ;  /* 0x0000880000047ab9 */ /* 0x000fe20000000a00 */
[----:B------:R-:W0:Y:S01]  /*2dd0*/  LDS.128 R4, [R25] ;  /* 0x0000000019047984 */ /* 0x000e220000000c00 */
[----:B------:R-:W-:Y:S06]  /*2de0*/  BAR.SYNC.DEFER_BLOCKING 0x0 ;  /* 0x0000000000007b1d */ /* 0x000fec0000010000 */
[----:B------:R1:W-:Y:S02]  /*2df0*/  STSM.16.M88.4 [R59], R32 ;  /* 0x000000203b007844 */ /* 0x0003e40000000200 */
[----:B------:R-:W-:Y:S06]  /*2e00*/  BAR.SYNC.DEFER_BLOCKING 0x0 ;  /* 0x0000000000007b1d */ /* 0x000fec0000010000 */
[----:B------:R-:W2:Y:S02]  /*2e10*/  LDS.128 R12, [R25] ;  /* 0x00000000190c7984 */ /* 0x000ea40000000c00 */
[----:B------:R-:W-:Y:S01]  /*2e20*/  BAR.SYNC.DEFER_BLOCKING 0x0 ;  /* 0x0000000000007b1d */ /* 0x000fe20000010000 */
[----:B------:R-:W-:-:S02]  /*2e30*/  LEA R0, P1, R17, UR4, 0x1 ;  /* 0x0000000411007c11 */ /* 0x000fc4000f8208ff */
[----:B------:R-:W-:-:S03]  /*2e40*/  ISETP.LT.AND P4, PT, R10, UR7, !P0 ;  /* 0x000000070a007c0c */ /* 0x000fc6000c781270 */
[----:B------:R-:W-:Y:S01]  /*2e50*/  ULDC UR4, c[0x0][0x248] ;  /* 0x0000920000047ab9 */ /* 0x000fe20000000800 */
[----:B------:R3:W-:Y:S01]  /*2e60*/  STSM.16.M88.4 [R59], R40 ;  /* 0x000000283b007844 */ /* 0x0007e20000000200 */
[----:B------:R-:W-:Y:S01]  /*2e70*/  IMAD R31, R10, UR4, RZ ;  /* 0x000000040a1f7c24 */ /* 0x000fe2000f8e02ff */
[----:B------:R-:W-:Y:S01]  /*2e80*/  BAR.SYNC.DEFER_BLOCKING 0x0 ;  /* 0x0000000000007b1d */ /* 0x000fe20000010000 */
[C---:B------:R-:W-:Y:S01]  /*2e90*/  ISETP.LT.AND P3, PT, R9.reuse, UR7, !P0 ;  /* 0x0000000709007c0c */ /* 0x040fe2000c761270 */
[----:B-1----:R-:W-:Y:S01]  /*2ea0*/  IMAD R33, R9, UR4, RZ ;  /* 0x0000000409217c24 */ /* 0x002fe2000f8e02ff */
[C---:B------:R-:W-:Y:S01]  /*2eb0*/  ISETP.LT.AND P2, PT, R8.reuse, UR7, !P0 ;  /* 0x0000000708007c0c */ /* 0x040fe2000c741270 */
[----:B------:R-:W-:Y:S02]  /*2ec0*/  IMAD R35, R8, UR4, RZ ;  /* 0x0000000408237c24 */ /* 0x000fe4000f8e02ff */
[----:B------:R-:W1:Y:S02]  /*2ed0*/  LDS.128 R8, [R25] ;  /* 0x0000000019087984 */ /* 0x000e640000000c00 */
[----:B------:R-:W-:Y:S01]  /*2ee0*/  BAR.SYNC.DEFER_BLOCKING 0x0 ;  /* 0x0000000000007b1d */ /* 0x000fe20000010000 */
[----:B------:R-:W-:-:S02]  /*2ef0*/  LEA.HI.X.SX32 R17, R17, UR5, 0x1, P1 ;  /* 0x0000000511117c11 */ /* 0x000fc400088f0eff */
[-C--:B------:R-:W-:Y:S02]  /*2f00*/  LEA R30, P1, R31, R0.reuse, 0x1 ;  /* 0x000000001f1e7211 */ /* 0x080fe400078208ff */
[-C--:B------:R-:W-:Y:S01]  /*2f10*/  LEA R32, P5, R33, R0.reuse, 0x1 ;  /* 0x0000000021207211 */ /* 0x080fe200078a08ff */
[----:B------:R-:W-:Y:S02]  /*2f20*/  STSM.16.M88.4 [R59], R48 ;  /* 0x000000303b007844 */ /* 0x000fe40000000200 */
[----:B------:R-:W-:Y:S01]  /*2f30*/  BAR.SYNC.DEFER_BLOCKING 0x0 ;  /* 0x0000000000007b1d */ /* 0x000fe20000010000 */
[----:B------:R-:W-:Y:S02]  /*2f40*/  LEA R34, P6, R35, R0, 0x1 ;  /* 0x0000000023227211 */ /* 0x000fe400078c08ff */
[-C--:B------:R-:W-:Y:S01]  /*2f50*/  LEA.HI.X.SX32 R31, R31, R17.reuse, 0x1, P1 ;  /* 0x000000111f1f7211 */ /* 0x080fe200008f0eff */
[----:B---3--:R-:W-:Y:S01]  /*2f60*/  IMAD R40, R36, UR4, RZ ;  /* 0x0000000424287c24 */ /* 0x008fe2000f8e02ff */
[----:B------:R-:W-:-:S02]  /*2f70*/  LEA.HI.X.SX32 R33, R33, R17, 0x1, P5 ;  /* 0x0000001121217211 */ /* 0x000fc400028f0eff */
[----:B------:R-:W-:Y:S02]  /*2f80*/  ISETP.LT.AND P1, PT, R36, UR7, !P0 ;  /* 0x0000000724007c0c */ /* 0x000fe4000c721270 */
[----:B------:R-:W-:Y:S01]  /*2f90*/  LEA.HI.X.SX32 R35, R35, R17, 0x1, P6 ;  /* 0x0000001123237211 */ /* 0x000fe200030f0eff */
[----:B------:R-:W-:Y:S01]  /*2fa0*/  IMAD R41, R37, UR4, RZ ;  /* 0x0000000425297c24 */ /* 0x000fe2000f8e02ff */
[----:B0-----:R0:W-:Y:S04]  /*2fb0*/  @P4 STG.E.U16 desc[UR18][R30.64], R4 ;  /* 0x000000041e004986 */ /* 0x0011e8000c101512 */
[----:B------:R-:W-:Y:S01]  /*2fc0*/  @P3 STG.E.U16 desc[UR18][R32.64], R5 ;  /* 0x0000000520003986 */ /* 0x000fe2000c101512 */
[----:B------:R-:W-:-:S03]  /*2fd0*/  LEA R36, P3, R40, R0, 0x1 ;  /* 0x0000000028247211 */ /* 0x000fc600078608ff */
[----:B------:R3:W-:Y:S01]  /*2fe0*/  @P2 STG.E.U16 desc[UR18][R34.64], R6 ;  /* 0x0000000622002986 */ /* 0x0007e2000c101512 */
[----:B------:R-:W-:Y:S02]  /*2ff0*/  ISETP.LT.AND P2, PT, R37, UR7, !P0 ;  /* 0x0000000725007c0c */ /* 0x000fe4000c741270 */
[----:B------:R-:W-:Y:S02]  /*3000*/  LEA.HI.X.SX32 R37, R40, R17, 0x1, P3 ;  /* 0x0000001128257211 */ /* 0x000fe400018f0eff */
[C---:B------:R-:W-:Y:S01]  /*3010*/  ISETP.LT.AND P4, PT, R58.reuse, UR7, !P0 ;  /* 0x000000073a007c0c */ /* 0x040fe2000c781270 */
[----:B------:R-:W-:Y:S01]  /*3020*/  IMAD R58, R58, UR4, RZ ;  /* 0x000000043a3a7c24 */ /* 0x000fe2000f8e02ff */
[----:B------:R-:W-:Y:S01]  /*3030*/  ISETP.LT.AND P3, PT, R57, UR7, !P0 ;  /* 0x0000000739007c0c */ /* 0x000fe2000c761270 */
[----:B------:R4:W-:Y:S01]  /*3040*/  @P1 STG.E.U16 desc[UR18][R36.64], R7 ;  /* 0x0000000724001986 */ /* 0x0009e2000c101512 */
[----:B0-----:R-:W-:Y:S01]  /*3050*/  LEA R30, P1, R41, R0, 0x1 ;  /* 0x00000000291e7211 */ /* 0x001fe200078208ff */
[----:B------:R-:W-:Y:S01]  /*3060*/  IMAD R57, R57, UR4, RZ ;  /* 0x0000000439397c24 */ /* 0x000fe2000f8e02ff */
[----:B---3--:R-:W-:-:S02]  /*3070*/  PRMT R35, R4, 0x7632, R35 ;  /* 0x0000763204237816 */ /* 0x008fc40000000023 */
[CC--:B------:R-:W-:Y:S02]  /*3080*/  LEA R4, P5, R58.reuse, R0.reuse, 0x1 ;  /* 0x000000003a047211 */ /* 0x0c0fe400078a08ff */
[-C--:B------:R-:W-:Y:S02]  /*3090*/  LEA.HI.X.SX32 R31, R41, R17.reuse, 0x1, P1 ;  /* 0x00000011291f7211 */ /* 0x080fe400008f0eff */
[----:B------:R-:W-:Y:S02]  /*30a0*/  PRMT R6, R5, 0x7632, R6 ;  /* 0x0000763205067816 */ /* 0x000fe40000000006 */
[----:B------:R-:W-:Y:S02]  /*30b0*/  LEA.HI.X.SX32 R5, R58, R17, 0x1, P5 ;  /* 0x000000113a057211 */ /* 0x000fe400028f0eff */
[----:B------:R-:W-:Y:S01]  /*30c0*/  LEA R32, P6, R57, R0, 0x1 ;  /* 0x0000000039207211 */ /* 0x000fe200078c08ff */
[----:B------:R-:W-:Y:S01]  /*30d0*/  @P2 STG.E.U16 desc[UR18][R30.64], R35 ;  /* 0x000000231e002986 */ /* 0x000fe2000c101512 */
[----:B----4-:R-:W-:-:S02]  /*30e0*/  PRMT R37, R6, 0x7632, R37 ;  /* 0x0000763206257816 */ /* 0x010fc40000000025 */
[----:B------:R-:W-:Y:S01]  /*30f0*/  LEA.HI.X.SX32 R33, R57, R17, 0x1, P6 ;  /* 0x0000001139217211 */ /* 0x000fe200030f0eff */
[----:B------:R0:W-:Y:S01]  /*3100*/  @P4 STG.E.U16 desc[UR18][R4.64], R6 ;  /* 0x0000000604004986 */ /* 0x0001e2000c101512 */
[C---:B------:R-:W-:Y:S01]  /*3110*/  ISETP.LT.AND P2, PT, R56.reuse, UR7, !P0 ;  /* 0x0000000738007c0c */ /* 0x040fe2000c741270 */
[----:B------:R-:W-:Y:S01]  /*3120*/  IMAD R56, R56, UR4, RZ ;  /* 0x0000000438387c24 */ /* 0x000fe2000f8e02ff */
[C---:B------:R-:W-:Y:S01]  /*3130*/  ISETP.LT.AND P4, PT, R55.reuse, UR7, !P0 ;  /* 0x0000000737007c0c */ /* 0x040fe2000c781270 */
[----:B------:R-:W-:Y:S01]  /*3140*/  IMAD R55, R55, UR4, RZ ;  /* 0x0000000437377c24 */ /* 0x000fe2000f8e02ff */
[----:B------:R-:W-:Y:S01]  /*3150*/  @P3 STG.E.U16 desc[UR18][R32.64], R37 ;  /* 0x0000002520003986 */ /* 0x000fe2000c101512 */
[C---:B------:R-:W-:Y:S01]  /*3160*/  ISETP.LT.AND P3, PT, R54.reuse, UR7, !P0 ;  /* 0x0000000736007c0c */ /* 0x040fe2000c761270 */
[----:B------:R-:W-:Y:S01]  /*3170*/  IMAD R54, R54, UR4, RZ ;  /* 0x0000000436367c24 */ /* 0x000fe2000f8e02ff */
[-C--:B------:R-:W-:Y:S02]  /*3180*/  LEA R34, P6, R56, R0.reuse, 0x1 ;  /* 0x0000000038227211 */ /* 0x080fe400078c08ff */
[C---:B------:R-:W-:Y:S01]  /*3190*/  ISETP.LT.AND P1, PT, R53.reuse, UR7, !P0 ;  /* 0x0000000735007c0c */ /* 0x040fe2000c721270 */
[----:B------:R-:W-:Y:S01]  /*31a0*/  IMAD R53, R53, UR4, RZ ;  /* 0x0000000435357c24 */ /* 0x000fe2000f8e02ff */
[----:B0-----:R-:W-:-:S02]  /*31b0*/  LEA R4, P5, R55, R0, 0x1 ;  /* 0x0000000037047211 */ /* 0x001fc400078a08ff */
[-C--:B------:R-:W-:Y:S02]  /*31c0*/  LEA.HI.X.SX32 R35, R56, R17.reuse, 0x1, P6 ;  /* 0x0000001138237211 */ /* 0x080fe400030f0eff */
[----:B------:R-:W-:Y:S02]  /*31d0*/  PRMT R31, R7, 0x7632, R31 ;  /* 0x00007632071f7816 */ /* 0x000fe4000000001f */
[-C--:B------:R-:W-:Y:S02]  /*31e0*/  LEA.HI.X.SX32 R5, R55, R17.reuse, 0x1, P5 ;  /* 0x0000001137057211 */ /* 0x080fe400028f0eff */
[CC--:B------:R-:W-:Y:S02]  /*31f0*/  LEA R6, P6, R54.reuse, R0.reuse, 0x1 ;  /* 0x0000000036067211 */ /* 0x0c0fe400078c08ff */
[----:B------:R-:W-:Y:S01]  /*3200*/  LEA R30, P5, R53, R0, 0x1 ;  /* 0x00000000351e7211 */ /* 0x000fe200078a08ff */
[----:B------:R0:W-:Y:S01]  /*3210*/  @P2 STG.E.U16 desc[UR18][R34.64], R31 ;  /* 0x0000001f22002986 */ /* 0x0001e2000c101512 */
[----:B------:R-:W-:-:S02]  /*3220*/  LEA.HI.X.SX32 R7, R54, R17, 0x1, P6 ;  /* 0x0000001136077211 */ /* 0x000fc400030f0eff */
[C---:B------:R-:W-:Y:S01]  /*3230*/  ISETP.LT.AND P2, PT, R52.reuse, UR7, !P0 ;  /* 0x0000000734007c0c */ /* 0x040fe2000c741270 */
[----:B------:R-:W-:Y:S01]  /*3240*/  IMAD R52, R52, UR4, RZ ;  /* 0x0000000434347c24 */ /* 0x000fe2000f8e02ff */
[----:B--2---:R2:W-:Y:S01]  /*3250*/  @P4 STG.E.U16 desc[UR18][R4.64], R12 ;  /* 0x0000000c04004986 */ /* 0x0045e2000c101512 */
[----:B0-----:R-:W-:Y:S02]  /*3260*/  LEA.HI.X.SX32 R31, R53, R17, 0x1, P5 ;  /* 0x00000011351f7211 */ /* 0x001fe400028f0eff */
[C---:B------:R-:W-:Y:S01]  /*3270*/  ISETP.LT.AND P5, PT, R47.reuse, UR7, !P0 ;  /* 0x000000072f007c0c */ /* 0x040fe2000c7a1270 */
[----:B------:R-:W-:Y:S01]  /*3280*/  IMAD R47, R47, UR4, RZ ;  /* 0x000000042f2f7c24 */ /* 0x000fe2000f8e02ff */
[----:B------:R0:W-:Y:S01]  /*3290*/  @P3 STG.E.U16 desc[UR18][R6.64], R13 ;  /* 0x0000000d06003986 */ /* 0x0001e2000c101512 */
[----:B------:R-:W-:-:S03]  /*32a0*/  LEA R32, P3, R52, R0, 0x1 ;  /* 0x0000000034207211 */ /* 0x000fc600078608ff */
[----:B------:R3:W-:Y:S01]  /*32b0*/  @P1 STG.E.U16 desc[UR18][R30.64], R14 ;  /* 0x0000000e1e001986 */ /* 0x0007e2000c101512 */
[C---:B------:R-:W-:Y:S01]  /*32c0*/  ISETP.LT.AND P1, PT, R46.reuse, UR7, !P0 ;  /* 0x000000072e007c0c */ /* 0x040fe2000c721270 */
[----:B------:R-:W-:Y:S01]  /*32d0*/  IMAD R46, R46, UR4, RZ ;  /* 0x000000042e2e7c24 */ /* 0x000fe2000f8e02ff */
[CC--:B--2---:R-:W-:Y:S02]  /*32e0*/  LEA R4, P4, R47.reuse, R0.reuse, 0x1 ;  /* 0x000000002f047211 */ /* 0x0c4fe400078808ff */
[-C--:B------:R-:W-:Y:S02]  /*32f0*/  LEA.HI.X.SX32 R33, R52, R17.reuse, 0x1, P3 ;  /* 0x0000001134217211 */ /* 0x080fe400018f0eff */
[----:B------:R-:W-:Y:S02]  /*3300*/  LEA.HI.X.SX32 R5, R47, R17, 0x1, P4 ;  /* 0x000000112f057211 */ /* 0x000fe400020f0eff */
[----:B0-----:R-:W-:Y:S02]  /*3310*/  PRMT R7, R12, 0x7632, R7 ;  /* 0x000076320c077816 */ /* 0x001fe40000000007 */
[----:B------:R-:W-:Y:S01]  /*3320*/  LEA R6, P3, R46, R0, 0x1 ;  /* 0x000000002e067211 */ /* 0x000fe200078608ff */
[----:B------:R-:W-:Y:S01]  /*3330*/  @P2 STG.E.U16 desc[UR18][R32.64], R15 ;  /* 0x0000000f20002986 */ /* 0x000fe2000c101512 */
[C---:B------:R-:W-:Y:S01]  /*3340*/  ISETP.LT.AND P4, PT, R45.reuse, UR7, !P0 ;  /* 0x000000072d007c0c */ /* 0x040fe2000c781270 */
[----:B------:R-:W-:-:S02]  /*3350*/  IMAD R45, R45, UR4, RZ ;  /* 0x000000042d2d7c24 */ /* 0x000fc4000f8e02ff */
[----:B------:R0:W-:Y:S01]  /*3360*/  @P5 STG.E.U16 desc[UR18][R4.64], R7 ;  /* 0x0000000704005986 */ /* 0x0001e2000c101512 */
[----:B------:R-:W-:Y:S02]  /*3370*/  PRMT R13, R13, 0x7632, R13 ;  /* 0x000076320d0d7816 */ /* 0x000fe4000000000d */
[----:B------:R-:W-:Y:S02]  /*3380*/  LEA R12, P2, R45, R0, 0x1 ;  /* 0x000000002d0c7211 */ /* 0x000fe400078408ff */
[----:B---3--:R-:W-:Y:S02]  /*3390*/  PRMT R31, R14, 0x7632, R31 ;  /* 0x000076320e1f7816 */ /* 0x008fe4000000001f */
[----:B0-----:R-:W-:Y:S02]  /*33a0*/  LEA.HI.X.SX32 R7, R46, R17, 0x1, P3 ;  /* 0x000000112e077211 */ /* 0x001fe400018f0eff */
[C---:B------:R-:W-:Y:S01]  /*33b0*/  ISETP.LT.AND P3, PT, R44.reuse, UR7, !P0 ;  /* 0x000000072c007c0c */ /* 0x040fe2000c761270 */
[----:B------:R-:W-:-:S02]  /*33c0*/  IMAD R44, R44, UR4, RZ ;  /* 0x000000042c2c7c24 */ /* 0x000fc4000f8e02ff */
[----:B------:R0:W-:Y:S01]  /*33d0*/  @P1 STG.E.U16 desc[UR18][R6.64], R13 ;  /* 0x0000000d06001986 */ /* 0x0001e2000c101512 */
[C---:B------:R-:W-:Y:S02]  /*33e0*/  ISETP.LT.AND P1, PT, R39.reuse, UR7, !P0 ;  /* 0x0000000727007c0c */ /* 0x040fe4000c721270 */
[CC--:B------:R-:W-:Y:S01]  /*33f0*/  LEA R14, P5, R44.reuse, R0.reuse, 0x1 ;  /* 0x000000002c0e7211 */ /* 0x0c0fe200078a08ff */
[----:B------:R-:W-:Y:S01]  /*3400*/  IMAD R39, R39, UR4, RZ ;  /* 0x0000000427277c24 */ /* 0x000fe2000f8e02ff */
[----:B------:R-:W-:Y:S01]  /*3410*/  PRMT R35, R15, 0x7632, R35 ;  /* 0x000076320f237816 */ /* 0x000fe20000000023 */
[----:B------:R-:W2:Y:S01]  /*3420*/  LDS.128 R4, [R25] ;  /* 0x0000000019047984 */ /* 0x000ea20000000c00 */
[-C--:B------:R-:W-:Y:S02]  /*3430*/  LEA.HI.X.SX32 R15, R44, R17.reuse, 0x1, P5 ;  /* 0x000000112c0f7211 */ /* 0x080fe400028f0eff */
[-C--:B0-----:R-:W-:Y:S02]  /*3440*/  LEA.HI.X.SX32 R13, R45, R17.reuse, 0x1, P2 ;  /* 0x000000112d0d7211 */ /* 0x081fe400010f0eff */
[C---:B------:R-:W-:Y:S01]  /*3450*/  ISETP.LT.AND P2, PT, R38.reuse, UR7, !P0 ;  /* 0x0000000726007c0c */ /* 0x040fe2000c741270 */
[----:B------:R-:W-:Y:S01]  /*3460*/  IMAD R38, R38, UR4, RZ ;  /* 0x0000000426267c24 */ /* 0x000fe2000f8e02ff */
[-C--:B------:R-:W-:Y:S01]  /*3470*/  LEA R30, P6, R39, R0.reuse, 0x1 ;  /* 0x00000000271e7211 */ /* 0x080fe200078c08ff */
[----:B------:R0:W-:Y:S03]  /*3480*/  @P4 STG.E.U16 desc[UR18][R12.64], R31 ;  /* 0x0000001f0c004986 */ /* 0x0001e6000c101512 */
[C---:B------:R-:W-:Y:S01]  /*3490*/  LEA R32, P4, R38.reuse, R0, 0x1 ;  /* 0x0000000026207211 */ /* 0x040fe200078808ff */
[----:B------:R3:W-:Y:S01]  /*34a0*/  @P3 STG.E.U16 desc[UR18][R14.64], R35 ;  /* 0x000000230e003986 */ /* 0x0007e2000c101512 */
[C---:B------:R-:W-:Y:S01]  /*34b0*/  ISETP.LT.AND P3, PT, R29.reuse, UR7, !P0 ;  /* 0x000000071d007c0c */ /* 0x040fe2000c761270 */
[----:B------:R-:W-:Y:S01]  /*34c0*/  IMAD R29, R29, UR4, RZ ;  /* 0x000000041d1d7c24 */ /* 0x000fe2000f8e02ff */
[----:B------:R-:W-:-:S02]  /*34d0*/  LEA.HI.X.SX32 R33, R38, R17, 0x1, P4 ;  /* 0x0000001126217211 */ /* 0x000fc400020f0eff */
[----:B0-----:R-:W-:Y:S02]  /*34e0*/  LEA.HI.X.SX32 R31, R39, R17, 0x1, P6 ;  /* 0x00000011271f7211 */ /* 0x001fe400030f0eff */
[----:B------:R-:W-:-:S03]  /*34f0*/  LEA R34, P4, R29, R0, 0x1 ;  /* 0x000000001d227211 */ /* 0x000fc600078808ff */
[----:B-1----:R-:W-:Y:S01]  /*3500*/  @P1 STG.E.U16 desc[UR18][R30.64], R8 ;  /* 0x000000081e001986 */ /* 0x002fe2000c101512 */
[----:B------:R-:W-:-:S03]  /*3510*/  ISETP.LT.AND P1, PT, R27, UR7, !P0 ;  /* 0x000000071b007c0c */ /* 0x000fc6000c721270 */
[----:B------:R0:W-:Y:S01]  /*3520*/  @P2 STG.E.U16 desc[UR18][R32.64], R9 ;  /* 0x0000000920002986 */ /* 0x0001e2000c101512 */
[C---:B------:R-:W-:Y:S01]  /*3530*/  ISETP.LT.AND P2, PT, R28.reuse, UR7, !P0 ;  /* 0x000000071c007c0c */ /* 0x040fe2000c741270 */
[----:B------:R-:W-:Y:S01]  /*3540*/  IMAD R28, R28, UR4, RZ ;  /* 0x000000041c1c7c24 */ /* 0x000fe2000f8e02ff */
[----:B---3--:R-:W-:Y:S01]  /*3550*/  LEA.HI.X.SX32 R35, R29, R17, 0x1, P4 ;  /* 0x000000111d237211 */ /* 0x008fe200020f0eff */
[----:B------:R-:W-:-:S03]  /*3560*/  IMAD R27, R27, UR4, RZ ;  /* 0x000000041b1b7c24 */ /* 0x000fc6000f8e02ff */
[-C--:B------:R-:W-:Y:S01]  /*3570*/  LEA R12, P5, R28, R0.reuse, 0x1 ;  /* 0x000000001c0c7211 */ /* 0x080fe200078a08ff */
[----:B------:R-:W-:Y:S01]  /*3580*/  @P3 STG.E.U16 desc[UR18][R34.64], R10 ;  /* 0x0000000a22003986 */ /* 0x000fe2000c101512 */
[C---:B------:R-:W-:Y:S01]  /*3590*/  LEA R14, P3, R27.reuse, R0, 0x1 ;  /* 0x000000001b0e7211 */ /* 0x040fe200078608ff */
[C---:B------:R-:W-:Y:S01]  /*35a0*/  IMAD R29, R26.reuse, UR4, RZ ;  /* 0x000000041a1d7c24 */ /* 0x040fe2000f8e02ff */
[----:B------:R-:W-:Y:S02]  /*35b0*/  ISETP.LT.AND P4, PT, R26, UR7, !P0 ;  /* 0x000000071a007c0c */ /* 0x000fe4000c781270 */
[-C--:B------:R-:W-:Y:S02]  /*35c0*/  LEA.HI.X.SX32 R13, R28, R17.reuse, 0x1, P5 ;  /* 0x000000111c0d7211 */ /* 0x080fe400028f0eff */
[----:B0-----:R-:W-:Y:S02]  /*35d0*/  PRMT R9, R8, 0x7632, R9 ;  /* 0x0000763208097816 */ /* 0x001fe40000000009 */
[----:B------:R-:W-:-:S02]  /*35e0*/  LEA.HI.X.SX32 R15, R27, R17, 0x1, P3 ;  /* 0x000000111b0f7211 */ /* 0x000fc400018f0eff */
[-C--:B------:R-:W-:Y:S01]  /*35f0*/  LEA R26, P6, R29, R0.reuse, 0x1 ;  /* 0x000000001d1a7211 */ /* 0x080fe200078c08ff */
[----:B------:R-:W-:Y:S01]  /*3600*/  @P2 STG.E.U16 desc[UR18][R12.64], R11 ;  /* 0x0000000b0c002986 */ /* 0x000fe2000c101512 */
[----:B------:R-:W-:Y:S02]  /*3610*/  PRMT R28, R9, 0x7632, R28 ;  /* 0x00007632091c7816 */ /* 0x000fe4000000001c */
        /* <DEDUP_REMOVED lines=9> */
[----:B------:R-:W-:-:S02]  /*36b0*/  LEA R8, P6, R22, R0, 0x1 ;  /* 0x0000000016087211 */ /* 0x000fc400078c08ff */
[C---:B------:R-:W-:Y:S01]  /*36c0*/  ISETP.LT.AND P4, PT, R21.reuse, UR7, !P0 ;  /* 0x0000000715007c0c */ /* 0x040fe2000c781270 */
[----:B------:R-:W-:Y:S01]  /*36d0*/  IMAD R21, R21, UR4, RZ ;  /* 0x0000000415157c24 */ /* 0x000fe2000f8e02ff */
[----:B0-----:R-:W-:Y:S02]  /*36e0*/  PRMT R15, R10, 0x7632, R15 ;  /* 0x000076320a0f7816 */ /* 0x001fe4000000000f */
[-C--:B------:R-:W-:Y:S02]  /*36f0*/  LEA R10, P5, R24, R0.reuse, 0x1 ;  /* 0x00000000180a7211 */ /* 0x080fe400078a08ff */
[----:B------:R-:W-:Y:S02]  /*3700*/  LEA.HI.X.SX32 R9, R22, R17, 0x1, P6 ;  /* 0x0000001116097211 */ /* 0x000fe400030f0eff */
[----:B------:R-:W-:Y:S02]  /*3710*/  PRMT R25, R11, 0x7632, R25 ;  /* 0x000076320b197816 */ /* 0x000fe40000000019 */
[----:B------:R-:W-:-:S02]  /*3720*/  LEA R12, P6, R23, R0, 0x1 ;  /* 0x00000000170c7211 */ /* 0x000fc400078c08ff */
[-C--:B------:R-:W-:Y:S02]  /*3730*/  LEA.HI.X.SX32 R11, R24, R17.reuse, 0x1, P5 ;  /* 0x00000011180b7211 */ /* 0x080fe400028f0eff */
[----:B------:R-:W-:Y:S01]  /*3740*/  LEA R14, P5, R21, R0, 0x1 ;  /* 0x00000000150e7211 */ /* 0x000fe200078a08ff */
[----:B------:R0:W-:Y:S01]  /*3750*/  @P1 STG.E.U16 desc[UR18][R8.64], R15 ;  /* 0x0000000f08001986 */ /* 0x0001e2000c101512 */
[----:B------:R-:W-:-:S03]  /*3760*/  LEA.HI.X.SX32 R13, R23, R17, 0x1, P6 ;  /* 0x00000011170d7211 */ /* 0x000fc600030f0eff */
[----:B------:R1:W-:Y:S04]  /*3770*/  @P3 STG.E.U16 desc[UR18][R10.64], R25 ;  /* 0x000000190a003986 */ /* 0x0003e8000c101512 */
[----:B--2---:R2:W-:Y:S01]  /*3780*/  @P2 STG.E.U16 desc[UR18][R12.64], R4 ;  /* 0x000000040c002986 */ /* 0x0045e2000c101512 */
[----:B0-----:R-:W-:-:S05]  /*3790*/  LEA.HI.X.SX32 R15, R21, R17, 0x1, P5 ;  /* 0x00000011150f7211 */ /* 0x001fca00028f0eff */
[----:B------:R0:W-:Y:S01]  /*37a0*/  @P4 STG.E.U16 desc[UR18][R14.64], R5 ;  /* 0x000000050e004986 */ /* 0x0001e2000c101512 */
[C---:B------:R-:W-:Y:S01]  /*37b0*/  ISETP.LT.AND P4, PT, R18.reuse, UR7, !P0 ;  /* 0x0000000712007c0c */ /* 0x040fe2000c781270 */
[----:B------:R-:W-:Y:S01]  /*37c0*/  IMAD R18, R18, UR4, RZ ;  /* 0x0000000412127c24 */ /* 0x000fe2000f8e02ff */
[C---:B------:R-:W-:Y:S01]  /*37d0*/  ISETP.LT.AND P3, PT, R19.reuse, UR7, !P0 ;  /* 0x0000000713007c0c */ /* 0x040fe2000c761270 */
[----:B------:R-:W-:Y:S02]  /*37e0*/  IMAD R19, R19, UR4, RZ ;  /* 0x0000000413137c24 */ /* 0x000fe4000f8e02ff */
[----:B------:R-:W-:Y:S01]  /*37f0*/  IMAD R22, R2, UR4, RZ ;  /* 0x0000000402167c24 */ /* 0x000fe2000f8e02ff */
[-C--:B-1----:R-:W-:Y:S02]  /*3800*/  LEA R10, P1, R18, R0.reuse, 0x1 ;  /* 0x00000000120a7211 */ /* 0x082fe400078208ff */
[C---:B------:R-:W-:Y:S01]  /*3810*/  ISETP.LT.AND P5, PT, R20.reuse, UR7, !P0 ;  /* 0x0000000714007c0c */ /* 0x040fe2000c7a1270 */
[----:B------:R-:W-:Y:S01]  /*3820*/  IMAD R20, R20, UR4, RZ ;  /* 0x0000000414147c24 */ /* 0x000fe2000f8e02ff */
[----:B--2---:R-:W-:-:S02]  /*3830*/  LEA R12, P2, R19, R0, 0x1 ;  /* 0x00000000130c7211 */ /* 0x004fc400078408ff */
[-C--:B------:R-:W-:Y:S02]  /*3840*/  LEA.HI.X.SX32 R11, R18, R17.reuse, 0x1, P1 ;  /* 0x00000011120b7211 */ /* 0x080fe400008f0eff */
[-C--:B------:R-:W-:Y:S01]  /*3850*/  LEA R18, P1, R22, R0.reuse, 0x1 ;  /* 0x0000000016127211 */ /* 0x080fe200078208ff */
[----:B------:R-:W-:Y:S01]  /*3860*/  IMAD R21, R16, UR4, RZ ;  /* 0x0000000410157c24 */ /* 0x000fe2000f8e02ff */
[----:B------:R-:W-:Y:S02]  /*3870*/  LEA R8, P6, R20, R0, 0x1 ;  /* 0x0000000014087211 */ /* 0x000fe400078c08ff */
[-C--:B------:R-:W-:Y:S02]  /*3880*/  LEA.HI.X.SX32 R13, R19, R17.reuse, 0x1, P2 ;  /* 0x00000011130d7211 */ /* 0x080fe400010f0eff */
[----:B------:R-:W-:Y:S02]  /*3890*/  ISETP.LT.AND P2, PT, R16, UR7, !P0 ;  /* 0x0000000710007c0c */ /* 0x000fe4000c741270 */
[----:B------:R-:W-:-:S02]  /*38a0*/  LEA.HI.X.SX32 R19, R22, R17, 0x1, P1 ;  /* 0x0000001116137211 */ /* 0x000fc400008f0eff */
[----:B------:R-:W-:Y:S02]  /*38b0*/  ISETP.LT.AND P1, PT, R2, UR7, !P0 ;  /* 0x0000000702007c0c */ /* 0x000fe4000c721270 */
[----:B------:R-:W-:Y:S02]  /*38c0*/  ISETP.LT.AND P0, PT, R3, UR7, !P0 ;  /* 0x0000000703007c0c */ /* 0x000fe4000c701270 */
[-C--:B------:R-:W-:Y:S02]  /*38d0*/  LEA.HI.X.SX32 R9, R20, R17.reuse, 0x1, P6 ;  /* 0x0000001114097211 */ /* 0x080fe400030f0eff */
[----:B0-----:R-:W-:Y:S01]  /*38e0*/  LEA R14, P6, R21, R0, 0x1 ;  /* 0x00000000150e7211 */ /* 0x001fe200078c08ff */
[----:B------:R-:W-:Y:S01]  /*38f0*/  IMAD R23, R3, UR4, RZ ;  /* 0x0000000403177c24 */ /* 0x000fe2000f8e02ff */
[----:B------:R-:W-:Y:S01]  /*3900*/  PRMT R4, R4, 0x7632, R4 ;  /* 0x0000763204047816 */ /* 0x000fe20000000004 */
[----:B------:R0:W-:Y:S01]  /*3910*/  @P5 STG.E.U16 desc[UR18][R8.64], R6 ;  /* 0x0000000608005986 */ /* 0x0001e2000c101512 */
[----:B------:R-:W-:-:S02]  /*3920*/  LEA.HI.X.SX32 R15, R21, R17, 0x1, P6 ;  /* 0x00000011150f7211 */ /* 0x000fc400030f0eff */
[----:B------:R-:W-:Y:S01]  /*3930*/  PRMT R5, R5, 0x7632, R5 ;  /* 0x0000763205057816 */ /* 0x000fe20000000005 */
[----:B------:R1:W-:Y:S01]  /*3940*/  @P4 STG.E.U16 desc[UR18][R10.64], R7 ;  /* 0x000000070a004986 */ /* 0x0003e2000c101512 */
[----:B------:R-:W-:-:S03]  /*3950*/  LEA R16, P6, R23, R0, 0x1 ;  /* 0x0000000017107211 */ /* 0x000fc600078c08ff */
[----:B------:R1:W-:Y:S01]  /*3960*/  @P3 STG.E.U16 desc[UR18][R12.64], R4 ;  /* 0x000000040c003986 */ /* 0x0003e2000c101512 */
[----:B0-----:R-:W-:-:S03]  /*3970*/  PRMT R9, R6, 0x7632, R9 ;  /* 0x0000763206097816 */ /* 0x001fc60000000009 */
[----:B------:R1:W-:Y:S01]  /*3980*/  @P2 STG.E.U16 desc[UR18][R14.64], R5 ;  /* 0x000000050e002986 */ /* 0x0003e2000c101512 */
[----:B------:R-:W-:-:S03]  /*3990*/  LEA.HI.X.SX32 R17, R23, R17, 0x1, P6 ;  /* 0x0000001117117211 */ /* 0x000fc600030f0eff */
[----:B------:R1:W-:Y:S01]  /*39a0*/  @P1 STG.E.U16 desc[UR18][R18.64], R9 ;  /* 0x0000000912001986 */ /* 0x0003e2000c101512 */
[----:B------:R-:W-:Y:S05]  /*39b0*/  @!P0 EXIT ;  /* 0x000000000000894d */ /* 0x000fea0003800000 */
[----:B------:R-:W-:-:S05]  /*39c0*/  PRMT R8, R7, 0x7632, R8 ;  /* 0x0000763207087816 */ /* 0x000fca0000000008 */
[----:B------:R-:W-:Y:S01]  /*39d0*/  STG.E.U16 desc[UR18][R16.64], R8 ;  /* 0x0000000810007986 */ /* 0x000fe2000c101512 */
[----:B------:R-:W-:Y:S05]  /*39e0*/  EXIT ;  /* 0x000000000000794d */ /* 0x000fea0003800000 */
.L_x_2:
[----:B------:R-:W-:-:S00]  /*39f0*/  BRA `(.L_x_2) ;  /* 0xfffffffc00fc7947 */ /* 0x000fc0000383ffff */
[----:B------:R-:W-:-:S00]  /*3a00*/  NOP ;  /* 0x0000000000007918 */ /* 0x000fc00000000000 */
[----:B------:R-:W-:-:S00]  /*3a10*/  NOP ;  /* 0x0000000000007918 */ /* 0x000fc00000000000 */
[----:B------:R-:W-:-:S00]  /*3a20*/  NOP ;  /* 0x0000000000007918 */ /* 0x000fc00000000000 */
[----:B------:R-:W-:-:S00]  /*3a30*/  NOP ;  /* 0x0000000000007918 */ /* 0x000fc00000000000 */
[----:B------:R-:W-:-:S00]  /*3a40*/  NOP ;  /* 0x0000000000007918 */ /* 0x000fc00000000000 */
[----:B------:R-:W-:-:S00]  /*3a50*/  NOP ;  /* 0x0000000000007918 */ /* 0x000fc00000000000 */
[----:B------:R-:W-:-:S00]  /*3a60*/  NOP ;  /* 0x0000000000007918 */ /* 0x000fc00000000000 */
[----:B------:R-:W-:-:S00]  /*3a70*/  NOP ;  /* 0x0000000000007918 */ /* 0x000fc00000000000 */
.L_x_3:


//--------------------- .nv.shared.matmul_kernel  --------------------------
	.section	.nv.shared.matmul_kernel,"aw",@nobits
	.sectionflags	@""
	.align	16
	.zero		1024


//--------------------- .nv.shared.reserved.0     --------------------------
	.section	.nv.shared.reserved.0,"aw",@nobits
	.weak		__nv_reservedSMEM_offset_0_alias
	.size		__nv_reservedSMEM_offset_0_alias, 0, 0
	.other		__nv_reservedSMEM_offset_0_alias,@"STO_CUDA_RESERVED_SHARED STV_DEFAULT"
__nv_reservedSMEM_offset_0_alias:
	.zero		0


//--------------------- .nv.constant0.matmul_kernel --------------------------
	.section	.nv.constant0.matmul_kernel,"a",@progbits
	.sectionflags	@""
	.align	4
.nv.constant0.matmul_kernel:
	.zero		608


//--------------------- SYMBOLS --------------------------

	.type		.nv.reservedSmem.offset0,@object
	.size		.nv.reservedSmem.offset0,0x4
